	.target	sm_100a

	.elftype	@"ET_EXEC"


//--------------------- .note.nv.tkinfo           --------------------------
	.section	.note.nv.tkinfo,"",@"SHT_NOTE"
	.sectionflags	@"SHF_NOTE_NV_TKINFO"
	.tkinfo
        /*0018*/ 	.word	0x00000002
        /*0030*/ 	.string	""
        /*0030*/ 	.string	"ptxas"
        /*0030*/ 	.string	"Cuda compilation tools, release 13.0, V13.0.88"
        /*0030*/ 	.string	"Build cuda_13.0.r13.0/compiler.36424714_0"
        /*0030*/ 	.string	"-arch sm_100a -m 64 "



//--------------------- .note.nv.cuinfo           --------------------------
	.section	.note.nv.cuinfo,"",@"SHT_NOTE"
	.sectionflags	@"SHF_NOTE_NV_CUINFO"
        /*0018*/ 	.short	0x0002
        /*001a*/ 	.short	0x0064
        /*001c*/ 	.short	0x0082
	.zero		2


//--------------------- .nv.info                  --------------------------
	.section	.nv.info,"",@"SHT_CUDA_INFO"
	.align	4


	//----- nvinfo : EIATTR_REGCOUNT
	.align		4
        /*0000*/ 	.byte	0x04, 0x2f
        /*0002*/ 	.short	(.L_19 - .L_18)
	.align		4
.L_18:
        /*0004*/ 	.word	index@(_ZN7cutlass13device_kernelINS_4gemm6kernel13GemmUniversalIN4cute5tupleIJiiiiEEENS1_10collective13CollectiveMmaINS1_46MainloopSm100TmaUmmaWarpSpecializedBlockScaledILi9ELi2ELi2ENS5_IJNS4_1CILi8EEENSA_ILi1EEESC_EEEEENS5_IJNSA_ILi256EEENSA_ILi64EEENSA_ILi128EEEEEENS5_IJNS_12float_e4m3_tENS_13float_ue8m0_tEEEENS5_IJNS5_IJlSC_lEEENS4_6LayoutINS5_IJNS5_IJNS5_IJNSA_ILi32EEENSA_ILi4EEEEEEiEEESR_NS5_IJSC_iEEEEEENS5_IJNS5_IJNS5_IJNSA_ILi16EEESP_EEEiEEENS5_IJNS5_IJNSA_ILi0EEESC_EEENSA_ILi512EEEEEENS5_IJSX_iEEEEEEEEEEESL_S14_NS4_8TiledMMAINS4_8MMA_AtomIJNS4_27SM100_MMA_MXF8F6F4_2x1SM_SSISJ_SJ_fSK_Li256ELi64ELNS4_4UMMA5MajorE0ELS19_0ELNS18_7ScaleInE0ELS1A_0EEEEEENSN_INS5_IJSC_SC_SC_EEENS5_IJSX_SX_SX_EEEEENS5_IJNS4_10UnderscoreES1G_S1G_EEEEENS5_IJNS4_18SM100_TMA_2SM_LOADES1J_EEENS5_IJNS4_14ComposedLayoutINS4_7SwizzleILi3ELi4ELi3EEENS4_18smem_ptr_flag_bitsILi8EEENSN_INS5_IJSB_SH_EEENS5_IJSH_SC_EEEEEEENSN_INS5_IJNS5_IJNS5_IJSQ_SC_EEENS5_IJSO_SC_EEEEEESC_NS5_IJSP_SC_EEEEEENS5_IJNS5_IJNS5_IJSV_SZ_EEESY_EEESX_NS5_IJSC_SZ_EEEEEEEEEEEvNS4_8identityENS5_IJNS4_28SM100_TMA_2SM_LOAD_MULTICASTES26_EEES24_vS25_EENS_8epilogue10collective18CollectiveEpilogueINS29_23Sm100TmaWarpSpecializedILi3ELi2ELi32ELb1ELb0EEEJNS5_IJSH_SG_SH_EEENS5_IJNSN_ISH_SC_EENSN_ISO_SC_EEEEENS_10bfloat16_tESM_S2I_SM_NS29_6fusion15FusionCallbacksIS2D_NS2J_17LinearCombinationIS2I_fS2I_fLNS_15FloatRoundStyleE2EEES2E_S2H_JEEENS4_5SM1004TMEM4LOAD26SM100_TMEM_LOAD_32dp32b32xENS4_13SM90_TMA_LOADENS1L_INS1M_ILi2ELi4ELi3EEENS1O_ILi16EEENSN_INS5_IJSB_SO_EEES1V_EEEENS4_39AutoVectorizingCopyWithAssumedAlignmentILi128EEENS4_14SM90_TMA_STOREES2Y_S30_S30_EEEvvEEEEvNT_6ParamsE)
        /*0008*/ 	.word	0x00000078


	//----- nvinfo : EIATTR_FRAME_SIZE
	.align		4
.L_19:
        /*000c*/ 	.byte	0x04, 0x11
        /*000e*/ 	.short	(.L_21 - .L_20)
	.align		4
.L_20:
        /*0010*/ 	.word	index@($__internal_2_$__cuda_sm10x_tcgen05_guardrail_trap_unallocated_columns_being_dealloced)
        /*0014*/ 	.word	0x00000000


	//----- nvinfo : EIATTR_FRAME_SIZE
	.align		4
.L_21:
        /*0018*/ 	.byte	0x04, 0x11
        /*001a*/ 	.short	(.L_23 - .L_22)
	.align		4
.L_22:
        /*001c*/ 	.word	index@($__internal_1_$__cuda_sm10x_tcgen05_guardrail_trap_phase_invalid_during_alloc)
        /*0020*/ 	.word	0x00000000


	//----- nvinfo : EIATTR_FRAME_SIZE
	.align		4
.L_23:
        /*0024*/ 	.byte	0x04, 0x11
        /*0026*/ 	.short	(.L_25 - .L_24)
	.align		4
.L_24:
        /*0028*/ 	.word	index@($__internal_0_$__cuda_sm10x_tcgen05_guardrail_trap_col_being_dealloced_not_returned_by_alloc)
        /*002c*/ 	.word	0x00000000


	//----- nvinfo : EIATTR_FRAME_SIZE
	.align		4
.L_25:
        /*0030*/ 	.byte	0x04, 0x11
        /*0032*/ 	.short	(.L_27 - .L_26)
	.align		4
.L_26:
        /*0034*/ 	.word	index@(_ZN7cutlass13device_kernelINS_4gemm6kernel13GemmUniversalIN4cute5tupleIJiiiiEEENS1_10collective13CollectiveMmaINS1_46MainloopSm100TmaUmmaWarpSpecializedBlockScaledILi9ELi2ELi2ENS5_IJNS4_1CILi8EEENSA_ILi1EEESC_EEEEENS5_IJNSA_ILi256EEENSA_ILi64EEENSA_ILi128EEEEEENS5_IJNS_12float_e4m3_tENS_13float_ue8m0_tEEEENS5_IJNS5_IJlSC_lEEENS4_6LayoutINS5_IJNS5_IJNS5_IJNSA_ILi32EEENSA_ILi4EEEEEEiEEESR_NS5_IJSC_iEEEEEENS5_IJNS5_IJNS5_IJNSA_ILi16EEESP_EEEiEEENS5_IJNS5_IJNSA_ILi0EEESC_EEENSA_ILi512EEEEEENS5_IJSX_iEEEEEEEEEEESL_S14_NS4_8TiledMMAINS4_8MMA_AtomIJNS4_27SM100_MMA_MXF8F6F4_2x1SM_SSISJ_SJ_fSK_Li256ELi64ELNS4_4UMMA5MajorE0ELS19_0ELNS18_7ScaleInE0ELS1A_0EEEEEENSN_INS5_IJSC_SC_SC_EEENS5_IJSX_SX_SX_EEEEENS5_IJNS4_10UnderscoreES1G_S1G_EEEEENS5_IJNS4_18SM100_TMA_2SM_LOADES1J_EEENS5_IJNS4_14ComposedLayoutINS4_7SwizzleILi3ELi4ELi3EEENS4_18smem_ptr_flag_bitsILi8EEENSN_INS5_IJSB_SH_EEENS5_IJSH_SC_EEEEEEENSN_INS5_IJNS5_IJNS5_IJSQ_SC_EEENS5_IJSO_SC_EEEEEESC_NS5_IJSP_SC_EEEEEENS5_IJNS5_IJNS5_IJSV_SZ_EEESY_EEESX_NS5_IJSC_SZ_EEEEEEEEEEEvNS4_8identityENS5_IJNS4_28SM100_TMA_2SM_LOAD_MULTICASTES26_EEES24_vS25_EENS_8epilogue10collective18CollectiveEpilogueINS29_23Sm100TmaWarpSpecializedILi3ELi2ELi32ELb1ELb0EEEJNS5_IJSH_SG_SH_EEENS5_IJNSN_ISH_SC_EENSN_ISO_SC_EEEEENS_10bfloat16_tESM_S2I_SM_NS29_6fusion15FusionCallbacksIS2D_NS2J_17LinearCombinationIS2I_fS2I_fLNS_15FloatRoundStyleE2EEES2E_S2H_JEEENS4_5SM1004TMEM4LOAD26SM100_TMEM_LOAD_32dp32b32xENS4_13SM90_TMA_LOADENS1L_INS1M_ILi2ELi4ELi3EEENS1O_ILi16EEENSN_INS5_IJSB_SO_EEES1V_EEEENS4_39AutoVectorizingCopyWithAssumedAlignmentILi128EEENS4_14SM90_TMA_STOREES2Y_S30_S30_EEEvvEEEEvNT_6ParamsE)
        /*0038*/ 	.word	0x00000000


	//----- nvinfo : EIATTR_MIN_STACK_SIZE
	.align		4
.L_27:
        /*003c*/ 	.byte	0x04, 0x12
        /*003e*/ 	.short	(.L_29 - .L_28)
	.align		4
.L_28:
        /*0040*/ 	.word	index@(_ZN7cutlass13device_kernelINS_4gemm6kernel13GemmUniversalIN4cute5tupleIJiiiiEEENS1_10collective13CollectiveMmaINS1_46MainloopSm100TmaUmmaWarpSpecializedBlockScaledILi9ELi2ELi2ENS5_IJNS4_1CILi8EEENSA_ILi1EEESC_EEEEENS5_IJNSA_ILi256EEENSA_ILi64EEENSA_ILi128EEEEEENS5_IJNS_12float_e4m3_tENS_13float_ue8m0_tEEEENS5_IJNS5_IJlSC_lEEENS4_6LayoutINS5_IJNS5_IJNS5_IJNSA_ILi32EEENSA_ILi4EEEEEEiEEESR_NS5_IJSC_iEEEEEENS5_IJNS5_IJNS5_IJNSA_ILi16EEESP_EEEiEEENS5_IJNS5_IJNSA_ILi0EEESC_EEENSA_ILi512EEEEEENS5_IJSX_iEEEEEEEEEEESL_S14_NS4_8TiledMMAINS4_8MMA_AtomIJNS4_27SM100_MMA_MXF8F6F4_2x1SM_SSISJ_SJ_fSK_Li256ELi64ELNS4_4UMMA5MajorE0ELS19_0ELNS18_7ScaleInE0ELS1A_0EEEEEENSN_INS5_IJSC_SC_SC_EEENS5_IJSX_SX_SX_EEEEENS5_IJNS4_10UnderscoreES1G_S1G_EEEEENS5_IJNS4_18SM100_TMA_2SM_LOADES1J_EEENS5_IJNS4_14ComposedLayoutINS4_7SwizzleILi3ELi4ELi3EEENS4_18smem_ptr_flag_bitsILi8EEENSN_INS5_IJSB_SH_EEENS5_IJSH_SC_EEEEEEENSN_INS5_IJNS5_IJNS5_IJSQ_SC_EEENS5_IJSO_SC_EEEEEESC_NS5_IJSP_SC_EEEEEENS5_IJNS5_IJNS5_IJSV_SZ_EEESY_EEESX_NS5_IJSC_SZ_EEEEEEEEEEEvNS4_8identityENS5_IJNS4_28SM100_TMA_2SM_LOAD_MULTICASTES26_EEES24_vS25_EENS_8epilogue10collective18CollectiveEpilogueINS29_23Sm100TmaWarpSpecializedILi3ELi2ELi32ELb1ELb0EEEJNS5_IJSH_SG_SH_EEENS5_IJNSN_ISH_SC_EENSN_ISO_SC_EEEEENS_10bfloat16_tESM_S2I_SM_NS29_6fusion15FusionCallbacksIS2D_NS2J_17LinearCombinationIS2I_fS2I_fLNS_15FloatRoundStyleE2EEES2E_S2H_JEEENS4_5SM1004TMEM4LOAD26SM100_TMEM_LOAD_32dp32b32xENS4_13SM90_TMA_LOADENS1L_INS1M_ILi2ELi4ELi3EEENS1O_ILi16EEENSN_INS5_IJSB_SO_EEES1V_EEEENS4_39AutoVectorizingCopyWithAssumedAlignmentILi128EEENS4_14SM90_TMA_STOREES2Y_S30_S30_EEEvvEEEEvNT_6ParamsE)
        /*0044*/ 	.word	0x00000000
.L_29:


//--------------------- .nv.compat                --------------------------
	.section	.nv.compat,"",@"SHT_CUDA_COMPAT_INFO"
	.align	4
        /*0000*/ 	.byte	0x02, 0x09, 0x01, 0x00, 0x02, 0x02, 0x02, 0x00, 0x02, 0x05, 0x05, 0x00, 0x03, 0x07, 0x01, 0x01
        /*0010*/ 	.byte	0x02, 0x03, 0x01, 0x00, 0x02, 0x06, 0x01, 0x00, 0x04, 0x0b, 0x08, 0x00, 0x09, 0x00, 0x00, 0x00
        /*0020*/ 	.byte	0x00, 0x00, 0x00, 0x00


//--------------------- .nv.info._ZN7cutlass13device_kernelINS_4gemm6kernel13GemmUniversalIN4cute5tupleIJiiiiEEENS1_10collective13CollectiveMmaINS1_46MainloopSm100TmaUmmaWarpSpecializedBlockScaledILi9ELi2ELi2ENS5_IJNS4_1CILi8EEENSA_ILi1EEESC_EEEEENS5_IJNSA_ILi256EEENSA_ILi64EEENSA_ILi128EEEEEENS5_IJNS_12float_e4m3_tENS_13float_ue8m0_tEEEENS5_IJNS5_IJlSC_lEEENS4_6LayoutINS5_IJNS5_IJNS5_IJNSA_ILi32EEENSA_ILi4EEEEEEiEEESR_NS5_IJSC_iEEEEEENS5_IJNS5_IJNS5_IJNSA_ILi16EEESP_EEEiEEENS5_IJNS5_IJNSA_ILi0EEESC_EEENSA_ILi512EEEEEENS5_IJSX_iEEEEEEEEEEESL_S14_NS4_8TiledMMAINS4_8MMA_AtomIJNS4_27SM100_MMA_MXF8F6F4_2x1SM_SSISJ_SJ_fSK_Li256ELi64ELNS4_4UMMA5MajorE0ELS19_0ELNS18_7ScaleInE0ELS1A_0EEEEEENSN_INS5_IJSC_SC_SC_EEENS5_IJSX_SX_SX_EEEEENS5_IJNS4_10UnderscoreES1G_S1G_EEEEENS5_IJNS4_18SM100_TMA_2SM_LOADES1J_EEENS5_IJNS4_14ComposedLayoutINS4_7SwizzleILi3ELi4ELi3EEENS4_18smem_ptr_flag_bitsILi8EEENSN_INS5_IJSB_SH_EEENS5_IJSH_SC_EEEEEEENSN_INS5_IJNS5_IJNS5_IJSQ_SC_EEENS5_IJSO_SC_EEEEEESC_NS5_IJSP_SC_EEEEEENS5_IJNS5_IJNS5_IJSV_SZ_EEESY_EEESX_NS5_IJSC_SZ_EEEEEEEEEEEvNS4_8identityENS5_IJNS4_28SM100_TMA_2SM_LOAD_MULTICASTES26_EEES24_vS25_EENS_8epilogue10collective18CollectiveEpilogueINS29_23Sm100TmaWarpSpecializedILi3ELi2ELi32ELb1ELb0EEEJNS5_IJSH_SG_SH_EEENS5_IJNSN_ISH_SC_EENSN_ISO_SC_EEEEENS_10bfloat16_tESM_S2I_SM_NS29_6fusion15FusionCallbacksIS2D_NS2J_17LinearCombinationIS2I_fS2I_fLNS_15FloatRoundStyleE2EEES2E_S2H_JEEENS4_5SM1004TMEM4LOAD26SM100_TMEM_LOAD_32dp32b32xENS4_13SM90_TMA_LOADENS1L_INS1M_ILi2ELi4ELi3EEENS1O_ILi16EEENSN_INS5_IJSB_SO_EEES1V_EEEENS4_39AutoVectorizingCopyWithAssumedAlignmentILi128EEENS4_14SM90_TMA_STOREES2Y_S30_S30_EEEvvEEEEvNT_6ParamsE --------------------------
	.section	.nv.info._ZN7cutlass13device_kernelINS_4gemm6kernel13GemmUniversalIN4cute5tupleIJiiiiEEENS1_10collective13CollectiveMmaINS1_46MainloopSm100TmaUmmaWarpSpecializedBlockScaledILi9ELi2ELi2ENS5_IJNS4_1CILi8EEENSA_ILi1EEESC_EEEEENS5_IJNSA_ILi256EEENSA_ILi64EEENSA_ILi128EEEEEENS5_IJNS_12float_e4m3_tENS_13float_ue8m0_tEEEENS5_IJNS5_IJlSC_lEEENS4_6LayoutINS5_IJNS5_IJNS5_IJNSA_ILi32EEENSA_ILi4EEEEEEiEEESR_NS5_IJSC_iEEEEEENS5_IJNS5_IJNS5_IJNSA_ILi16EEESP_EEEiEEENS5_IJNS5_IJNSA_ILi0EEESC_EEENSA_ILi512EEEEEENS5_IJSX_iEEEEEEEEEEESL_S14_NS4_8TiledMMAINS4_8MMA_AtomIJNS4_27SM100_MMA_MXF8F6F4_2x1SM_SSISJ_SJ_fSK_Li256ELi64ELNS4_4UMMA5MajorE0ELS19_0ELNS18_7ScaleInE0ELS1A_0EEEEEENSN_INS5_IJSC_SC_SC_EEENS5_IJSX_SX_SX_EEEEENS5_IJNS4_10UnderscoreES1G_S1G_EEEEENS5_IJNS4_18SM100_TMA_2SM_LOADES1J_EEENS5_IJNS4_14ComposedLayoutINS4_7SwizzleILi3ELi4ELi3EEENS4_18smem_ptr_flag_bitsILi8EEENSN_INS5_IJSB_SH_EEENS5_IJSH_SC_EEEEEEENSN_INS5_IJNS5_IJNS5_IJSQ_SC_EEENS5_IJSO_SC_EEEEEESC_NS5_IJSP_SC_EEEEEENS5_IJNS5_IJNS5_IJSV_SZ_EEESY_EEESX_NS5_IJSC_SZ_EEEEEEEEEEEvNS4_8identityENS5_IJNS4_28SM100_TMA_2SM_LOAD_MULTICASTES26_EEES24_vS25_EENS_8epilogue10collective18CollectiveEpilogueINS29_23Sm100TmaWarpSpecializedILi3ELi2ELi32ELb1ELb0EEEJNS5_IJSH_SG_SH_EEENS5_IJNSN_ISH_SC_EENSN_ISO_SC_EEEEENS_10bfloat16_tESM_S2I_SM_NS29_6fusion15FusionCallbacksIS2D_NS2J_17LinearCombinationIS2I_fS2I_fLNS_15FloatRoundStyleE2EEES2E_S2H_JEEENS4_5SM1004TMEM4LOAD26SM100_TMEM_LOAD_32dp32b32xENS4_13SM90_TMA_LOADENS1L_INS1M_ILi2ELi4ELi3EEENS1O_ILi16EEENSN_INS5_IJSB_SO_EEES1V_EEEENS4_39AutoVectorizingCopyWithAssumedAlignmentILi128EEENS4_14SM90_TMA_STOREES2Y_S30_S30_EEEvvEEEEvNT_6ParamsE,"",@"SHT_CUDA_INFO"
	.sectionflags	@""
	.align	4


	//----- nvinfo : EIATTR_CUDA_API_VERSION
	.align		4
        /*0000*/ 	.byte	0x04, 0x37
        /*0002*/ 	.short	(.L_31 - .L_30)
.L_30:
        /*0004*/ 	.word	0x00000082


	//----- nvinfo : EIATTR_KPARAM_INFO
	.align		4
.L_31:
        /*0008*/ 	.byte	0x04, 0x17
        /*000a*/ 	.short	(.L_33 - .L_32)
.L_32:
        /*000c*/ 	.word	0x00000000
        /*0010*/ 	.short	0x0000
        /*0012*/ 	.short	0x0000
        /*0014*/ 	.byte	0x00, 0xf0, 0x01, 0x30


	//----- nvinfo : EIATTR_AT_ENTRY_FRAGMENTS
	.align		4
.L_33:
        /*0018*/ 	.byte	0x04, 0x4f
        /*001a*/ 	.short	(.L_35 - .L_34)


	//   ....[0]....
.L_34:
        /*001c*/ 	.word	0x00000007


	//----- nvinfo : EIATTR_RESERVED_SMEM_USED
	.align		4
.L_35:
        /*0020*/ 	.byte	0x01, 0x41
	.zero		2


	//----- nvinfo : EIATTR_SPARSE_MMA_MASK
	.align		4
        /*0024*/ 	.byte	0x03, 0x50
        /*0026*/ 	.short	0x0000


	//----- nvinfo : EIATTR_TCGEN05_2CTA_USED
	.align		4
        /*0028*/ 	.byte	0x01, 0x52
	.zero		2


	//----- nvinfo : EIATTR_MAXREG_COUNT
	.align		4
        /*002c*/ 	.byte	0x03, 0x1b
        /*002e*/ 	.short	0x00ff


	//----- nvinfo : EIATTR_NUM_BARRIERS
	.align		4
        /*0030*/ 	.byte	0x02, 0x4c
        /*0032*/ 	.byte	0x07
	.zero		1


	//----- nvinfo : EIATTR_EXTERNS
	.align		4
        /*0034*/ 	.byte	0x04, 0x0f
        /*0036*/ 	.short	(.L_37 - .L_36)


	//   ....[0]....
	.align		4
.L_36:
        /*0038*/ 	.word	index@(__assertfail)


	//----- nvinfo : EIATTR_MERCURY_ISA_VERSION
	.align		4
.L_37:
        /*003c*/ 	.byte	0x03, 0x5f
        /*003e*/ 	.short	0x0101


	//----- nvinfo : EIATTR_INT_WARP_WIDE_INSTR_OFFSETS
	.align		4
        /*0040*/ 	.byte	0x04, 0x31
        /*0042*/ 	.short	(.L_39 - .L_38)


	//   ....[0]....
.L_38:
        /*0044*/ 	.word	0x00000eb0


	//   ....[1]....
        /*0048*/ 	.word	0x00000f60


	//   ....[2]....
        /*004c*/ 	.word	0x00005200


	//   ....[3]....
        /*0050*/ 	.word	0x00005220


	//   ....[4]....
        /*0054*/ 	.word	0x00005250


	//   ....[5]....
        /*0058*/ 	.word	0x00005de0


	//   ....[6]....
        /*005c*/ 	.word	0x00005f00


	//   ....[7]....
        /*0060*/ 	.word	0x00006060


	//   ....[8]....
        /*0064*/ 	.word	0x00006180


	//----- nvinfo : EIATTR_COOP_GROUP_MASK_REGIDS
	.align		4
.L_39:
        /*0068*/ 	.byte	0x04, 0x29
        /*006a*/ 	.short	(.L_41 - .L_40)


	//   ....[0]....
.L_40:
        /*006c*/ 	.word	0xffffffff


	//   ....[1]....
        /*0070*/ 	.word	0xffffffff


	//   ....[2]....
        /*0074*/ 	.word	0xffffffff


	//   ....[3]....
        /*0078*/ 	.word	0xffffffff


	//   ....[4]....
        /*007c*/ 	.word	0xffffffff


	//   ....[5]....
        /*0080*/ 	.word	0xffffffff


	//   ....[6]....
        /*0084*/ 	.word	0xffffffff


	//   ....[7]....
        /*0088*/ 	.word	0xffffffff


	//   ....[8]....
        /*008c*/ 	.word	0xffffffff


	//   ....[9]....
        /*0090*/ 	.word	0xffffffff


	//   ....[10]....
        /*0094*/ 	.word	0xffffffff


	//   ....[11]....
        /*0098*/ 	.word	0xffffffff


	//   ....[12]....
        /*009c*/ 	.word	0xffffffff


	//   ....[13]....
        /*00a0*/ 	.word	0xffffffff


	//----- nvinfo : EIATTR_COOP_GROUP_INSTR_OFFSETS
	.align		4
.L_41:
        /*00a4*/ 	.byte	0x04, 0x28
        /*00a6*/ 	.short	(.L_43 - .L_42)


	//   ....[0]....
.L_42:
        /*00a8*/ 	.word	0x000000b0


	//   ....[1]....
        /*00ac*/ 	.word	0x00000580


	//   ....[2]....
        /*00b0*/ 	.word	0x00000820


	//   ....[3]....
        /*00b4*/ 	.word	0x000009a0


	//   ....[4]....
        /*00b8*/ 	.word	0x00000aa0


	//   ....[5]....
        /*00bc*/ 	.word	0x00000c10


	//   ....[6]....
        /*00c0*/ 	.word	0x00000d70


	//   ....[7]....
        /*00c4*/ 	.word	0x00000fd0


	//   ....[8]....
        /*00c8*/ 	.word	0x00002700


	//   ....[9]....
        /*00cc*/ 	.word	0x000038c0


	//   ....[10]....
        /*00d0*/ 	.word	0x00003d90


	//   ....[11]....
        /*00d4*/ 	.word	0x00003dc0


	//   ....[12]....
        /*00d8*/ 	.word	0x00005100


	//   ....[13]....
        /*00dc*/ 	.word	0x00005310


	//----- nvinfo : EIATTR_VRC_CTA_INIT_COUNT
	.align		4
.L_43:
        /*00e0*/ 	.byte	0x02, 0x4a
        /*00e2*/ 	.byte	0x80
	.zero		1


	//----- nvinfo : EIATTR_SYSCALL_OFFSETS
	.align		4
        /*00e4*/ 	.byte	0x04, 0x46
        /*00e6*/ 	.short	(.L_45 - .L_44)


	//   ....[0]....
.L_44:
        /*00e8*/ 	.word	0x00006e70


	//   ....[1]....
        /*00ec*/ 	.word	0x00006f60


	//   ....[2]....
        /*00f0*/ 	.word	0x00007800


	//   ....[3]....
        /*00f4*/ 	.word	0x000084d0


	//----- nvinfo : EIATTR_MBARRIER_INSTR_OFFSETS
	.align		4
.L_45:
        /*00f8*/ 	.byte	0x04, 0x39
        /*00fa*/ 	.short	(.L_47 - .L_46)


	//   ....[0]....
.L_46:
        /*00fc*/ 	.word	0x000006e0
        /*0100*/ 	.word	0x000000ff
        /*0104*/ 	.word	0x00000000
        /*0108*/ 	.short	0x0100
        /*010a*/ 	.byte	0x04
	.zero		1


	//   ....[1]....
        /*010c*/ 	.word	0x000006f0
        /*0110*/ 	.word	0x000000ff
        /*0114*/ 	.word	0x00000048
        /*0118*/ 	.short	0x0100
        /*011a*/ 	.byte	0x04
	.zero		1


	//   ....[2]....
        /*011c*/ 	.word	0x00000700
        /*0120*/ 	.word	0x000000ff
        /*0124*/ 	.word	0x00000008
        /*0128*/ 	.short	0x0100
        /*012a*/ 	.byte	0x04
	.zero		1


	//   ....[3]....
        /*012c*/ 	.word	0x00000710
        /*0130*/ 	.word	0x000000ff
        /*0134*/ 	.word	0x00000050
        /*0138*/ 	.short	0x0100
        /*013a*/ 	.byte	0x04
	.zero		1


	//   ....[4]....
        /*013c*/ 	.word	0x00000720
        /*0140*/ 	.word	0x000000ff
        /*0144*/ 	.word	0x00000010
        /*0148*/ 	.short	0x0100
        /*014a*/ 	.byte	0x04
	.zero		1


	//   ....[5]....
        /*014c*/ 	.word	0x00000730
        /*0150*/ 	.word	0x000000ff
        /*0154*/ 	.word	0x00000058
        /*0158*/ 	.short	0x0100
        /*015a*/ 	.byte	0x04
	.zero		1


	//   ....[6]....
        /*015c*/ 	.word	0x00000740
        /*0160*/ 	.word	0x000000ff
        /*0164*/ 	.word	0x00000018
        /*0168*/ 	.short	0x0100
        /*016a*/ 	.byte	0x04
	.zero		1


	//   ....[7]....
        /*016c*/ 	.word	0x00000750
        /*0170*/ 	.word	0x000000ff
        /*0174*/ 	.word	0x00000060
        /*0178*/ 	.short	0x0100
        /*017a*/ 	.byte	0x04
	.zero		1


	//   ....[8]....
        /*017c*/ 	.word	0x00000760
        /*0180*/ 	.word	0x000000ff
        /*0184*/ 	.word	0x00000020
        /*0188*/ 	.short	0x0100
        /*018a*/ 	.byte	0x04
	.zero		1


	//   ....[9]....
        /*018c*/ 	.word	0x00000770
        /*0190*/ 	.word	0x000000ff
        /*0194*/ 	.word	0x00000068
        /*0198*/ 	.short	0x0100
        /*019a*/ 	.byte	0x04
	.zero		1


	//   ....[10]....
        /*019c*/ 	.word	0x00000780
        /*01a0*/ 	.word	0x000000ff
        /*01a4*/ 	.word	0x00000028
        /*01a8*/ 	.short	0x0100
        /*01aa*/ 	.byte	0x04
	.zero		1


	//   ....[11]....
        /*01ac*/ 	.word	0x00000790
        /*01b0*/ 	.word	0x000000ff
        /*01b4*/ 	.word	0x00000070
        /*01b8*/ 	.short	0x0100
        /*01ba*/ 	.byte	0x04
	.zero		1


	//   ....[12]....
        /*01bc*/ 	.word	0x000007a0
        /*01c0*/ 	.word	0x000000ff
        /*01c4*/ 	.word	0x00000030
        /*01c8*/ 	.short	0x0100
        /*01ca*/ 	.byte	0x04
	.zero		1


	//   ....[13]....
        /*01cc*/ 	.word	0x000007b0
        /*01d0*/ 	.word	0x000000ff
        /*01d4*/ 	.word	0x00000078
        /*01d8*/ 	.short	0x0100
        /*01da*/ 	.byte	0x04
	.zero		1


	//   ....[14]....
        /*01dc*/ 	.word	0x000007c0
        /*01e0*/ 	.word	0x000000ff
        /*01e4*/ 	.word	0x00000038
        /*01e8*/ 	.short	0x0100
        /*01ea*/ 	.byte	0x04
	.zero		1


	//   ....[15]....
        /*01ec*/ 	.word	0x000007d0
        /*01f0*/ 	.word	0x000000ff
        /*01f4*/ 	.word	0x00000080
        /*01f8*/ 	.short	0x0100
        /*01fa*/ 	.byte	0x04
	.zero		1


	//   ....[16]....
        /*01fc*/ 	.word	0x000007e0
        /*0200*/ 	.word	0x000000ff
        /*0204*/ 	.word	0x00000040
        /*0208*/ 	.short	0x0100
        /*020a*/ 	.byte	0x04
	.zero		1


	//   ....[17]....
        /*020c*/ 	.word	0x000007f0
        /*0210*/ 	.word	0x000000ff
        /*0214*/ 	.word	0x00000088
        /*0218*/ 	.short	0x0100
        /*021a*/ 	.byte	0x04
	.zero		1


	//   ....[18]....
        /*021c*/ 	.word	0x00000930
        /*0220*/ 	.word	0x000000ff
        /*0224*/ 	.word	0x00000090
        /*0228*/ 	.short	0x0100
        /*022a*/ 	.byte	0x04
	.zero		1


	//   ....[19]....
        /*022c*/ 	.word	0x00000940
        /*0230*/ 	.word	0x000000ff
        /*0234*/ 	.word	0x000000a8
        /*0238*/ 	.short	0x0100
        /*023a*/ 	.byte	0x04
	.zero		1


	//   ....[20]....
        /*023c*/ 	.word	0x00000950
        /*0240*/ 	.word	0x000000ff
        /*0244*/ 	.word	0x00000098
        /*0248*/ 	.short	0x0100
        /*024a*/ 	.byte	0x04
	.zero		1


	//   ....[21]....
        /*024c*/ 	.word	0x00000960
        /*0250*/ 	.word	0x000000ff
        /*0254*/ 	.word	0x000000b0
        /*0258*/ 	.short	0x0100
        /*025a*/ 	.byte	0x04
	.zero		1


	//   ....[22]....
        /*025c*/ 	.word	0x00000970
        /*0260*/ 	.word	0x000000ff
        /*0264*/ 	.word	0x000000a0
        /*0268*/ 	.short	0x0100
        /*026a*/ 	.byte	0x04
	.zero		1


	//   ....[23]....
        /*026c*/ 	.word	0x00000980
        /*0270*/ 	.word	0x000000ff
        /*0274*/ 	.word	0x000000b8
        /*0278*/ 	.short	0x0100
        /*027a*/ 	.byte	0x04
	.zero		1


	//   ....[24]....
        /*027c*/ 	.word	0x00000a70
        /*0280*/ 	.word	0x000000ff
        /*0284*/ 	.word	0x000000c0
        /*0288*/ 	.short	0x0100
        /*028a*/ 	.byte	0x06
	.zero		1


	//   ....[25]....
        /*028c*/ 	.word	0x00000a80
        /*0290*/ 	.word	0x000000ff
        /*0294*/ 	.word	0x000000c8
        /*0298*/ 	.short	0x0100
        /*029a*/ 	.byte	0x06
	.zero		1


	//   ....[26]....
        /*029c*/ 	.word	0x00000bc0
        /*02a0*/ 	.word	0x000000ff
        /*02a4*/ 	.word	0x000000d0
        /*02a8*/ 	.short	0x0100
        /*02aa*/ 	.byte	0x06
	.zero		1


	//   ....[27]....
        /*02ac*/ 	.word	0x00000bd0
        /*02b0*/ 	.word	0x000000ff
        /*02b4*/ 	.word	0x000000e0
        /*02b8*/ 	.short	0x0100
        /*02ba*/ 	.byte	0x06
	.zero		1


	//   ....[28]....
        /*02bc*/ 	.word	0x00000be0
        /*02c0*/ 	.word	0x000000ff
        /*02c4*/ 	.word	0x000000d8
        /*02c8*/ 	.short	0x0100
        /*02ca*/ 	.byte	0x06
	.zero		1


	//   ....[29]....
        /*02cc*/ 	.word	0x00000bf0
        /*02d0*/ 	.word	0x000000ff
        /*02d4*/ 	.word	0x000000e8
        /*02d8*/ 	.short	0x0100
        /*02da*/ 	.byte	0x06
	.zero		1


	//   ....[30]....
        /*02dc*/ 	.word	0x00000d20
        /*02e0*/ 	.word	0x000000ff
        /*02e4*/ 	.word	0x000000f0
        /*02e8*/ 	.short	0x0100
        /*02ea*/ 	.byte	0x04
	.zero		1


	//   ....[31]....
        /*02ec*/ 	.word	0x00000d30
        /*02f0*/ 	.word	0x000000ff
        /*02f4*/ 	.word	0x00000100
        /*02f8*/ 	.short	0x0100
        /*02fa*/ 	.byte	0x04
	.zero		1


	//   ....[32]....
        /*02fc*/ 	.word	0x00000d40
        /*0300*/ 	.word	0x000000ff
        /*0304*/ 	.word	0x000000f8
        /*0308*/ 	.short	0x0100
        /*030a*/ 	.byte	0x04
	.zero		1


	//   ....[33]....
        /*030c*/ 	.word	0x00000d50
        /*0310*/ 	.word	0x000000ff
        /*0314*/ 	.word	0x00000108
        /*0318*/ 	.short	0x0100
        /*031a*/ 	.byte	0x04
	.zero		1


	//   ....[34]....
        /*031c*/ 	.word	0x00000e50
        /*0320*/ 	.word	0x000000ff
        /*0324*/ 	.word	0x00000110
        /*0328*/ 	.short	0x0100
        /*032a*/ 	.byte	0x04
	.zero		1


	//   ....[35]....
        /*032c*/ 	.word	0x00000e60
        /*0330*/ 	.word	0x000000ff
        /*0334*/ 	.word	0x00000120
        /*0338*/ 	.short	0x0100
        /*033a*/ 	.byte	0x04
	.zero		1


	//   ....[36]....
        /*033c*/ 	.word	0x00000e70
        /*0340*/ 	.word	0x000000ff
        /*0344*/ 	.word	0x00000118
        /*0348*/ 	.short	0x0100
        /*034a*/ 	.byte	0x04
	.zero		1


	//   ....[37]....
        /*034c*/ 	.word	0x00000e80
        /*0350*/ 	.word	0x000000ff
        /*0354*/ 	.word	0x00000128
        /*0358*/ 	.short	0x0100
        /*035a*/ 	.byte	0x04
	.zero		1


	//   ....[38]....
        /*035c*/ 	.word	0x00000f80
        /*0360*/ 	.word	0x000000ff
        /*0364*/ 	.word	0x00000130
        /*0368*/ 	.short	0x0100
        /*036a*/ 	.byte	0x06
	.zero		1


	//   ....[39]....
        /*036c*/ 	.word	0x00001c40
        /*0370*/ 	.word	0x00000000
        /*0374*/ 	.word	0x00000120
        /*0378*/ 	.short	0x010a
        /*037a*/ 	.byte	0xff
	.zero		1


	//   ....[40]....
        /*037c*/ 	.word	0x00001c60
        /*0380*/ 	.word	0x00000000
        /*0384*/ 	.word	0x00000110
        /*0388*/ 	.short	0x0101
        /*038a*/ 	.byte	0xff
	.zero		1


	//   ....[41]....
        /*038c*/ 	.word	0x00001d20
        /*0390*/ 	.word	0x000000ff
        /*0394*/ 	.word	0x00000048
        /*0398*/ 	.short	0x010a
        /*039a*/ 	.byte	0x04
	.zero		1


	//   ....[42]....
        /*039c*/ 	.word	0x00001e30
        /*03a0*/ 	.word	0x000000ff
        /*03a4*/ 	.word	0x00000048
        /*03a8*/ 	.short	0x010a
        /*03aa*/ 	.byte	0x05
	.zero		1


	//   ....[43]....
        /*03ac*/ 	.word	0x00001fa0
        /*03b0*/ 	.word	0x000000ff
        /*03b4*/ 	.word	0x00000048
        /*03b8*/ 	.short	0x010a
        /*03ba*/ 	.byte	0x06
	.zero		1


	//   ....[44]....
        /*03bc*/ 	.word	0x00002260
        /*03c0*/ 	.word	0x000000ff
        /*03c4*/ 	.word	0x000000c8
        /*03c8*/ 	.short	0x0101
        /*03ca*/ 	.byte	0x07
	.zero		1


	//   ....[45]....
        /*03cc*/ 	.word	0x00002280
        /*03d0*/ 	.word	0x000000ff
        /*03d4*/ 	.word	0x00000048
        /*03d8*/ 	.short	0x010a
        /*03da*/ 	.byte	0x04
	.zero		1


	//   ....[46]....
        /*03dc*/ 	.word	0x00002300
        /*03e0*/ 	.word	0x000000ff
        /*03e4*/ 	.word	0x00000048
        /*03e8*/ 	.short	0x010a
        /*03ea*/ 	.byte	0x06
	.zero		1


	//   ....[47]....
        /*03ec*/ 	.word	0x00002440
        /*03f0*/ 	.word	0x000000ff
        /*03f4*/ 	.word	0x00000048
        /*03f8*/ 	.short	0x010a
        /*03fa*/ 	.byte	0x04
	.zero		1


	//   ....[48]....
        /*03fc*/ 	.word	0x00002730
        /*0400*/ 	.word	0x00000003
        /*0404*/ 	.word	0x000000d0
        /*0408*/ 	.short	0x010a
        /*040a*/ 	.byte	0xff
	.zero		1


	//   ....[49]....
        /*040c*/ 	.word	0x00002880
        /*0410*/ 	.word	0x00000000
        /*0414*/ 	.word	0x00000000
        /*0418*/ 	.short	0x0101
        /*041a*/ 	.byte	0xff
	.zero		1


	//   ....[50]....
        /*041c*/ 	.word	0x00002e40
        /*0420*/ 	.word	0x000000ff
        /*0424*/ 	.word	0x00000000
        /*0428*/ 	.short	0x010a
        /*042a*/ 	.byte	0x04
	.zero		1


	//   ....[51]....
        /*042c*/ 	.word	0x00002ed0
        /*0430*/ 	.word	0x000000ff
        /*0434*/ 	.word	0x00000000
        /*0438*/ 	.short	0x010a
        /*043a*/ 	.byte	0x05
	.zero		1


	//   ....[52]....
        /*043c*/ 	.word	0x00002f60
        /*0440*/ 	.word	0x000000ff
        /*0444*/ 	.word	0x00000000
        /*0448*/ 	.short	0x010a
        /*044a*/ 	.byte	0x05
	.zero		1


	//   ....[53]....
        /*044c*/ 	.word	0x00002ff0
        /*0450*/ 	.word	0x000000ff
        /*0454*/ 	.word	0x00000000
        /*0458*/ 	.short	0x010a
        /*045a*/ 	.byte	0x05
	.zero		1


	//   ....[54]....
        /*045c*/ 	.word	0x00003080
        /*0460*/ 	.word	0x000000ff
        /*0464*/ 	.word	0x00000000
        /*0468*/ 	.short	0x010a
        /*046a*/ 	.byte	0x05
	.zero		1


	//   ....[55]....
        /*046c*/ 	.word	0x00003110
        /*0470*/ 	.word	0x000000ff
        /*0474*/ 	.word	0x00000000
        /*0478*/ 	.short	0x010a
        /*047a*/ 	.byte	0x05
	.zero		1


	//   ....[56]....
        /*047c*/ 	.word	0x000031a0
        /*0480*/ 	.word	0x000000ff
        /*0484*/ 	.word	0x00000000
        /*0488*/ 	.short	0x010a
        /*048a*/ 	.byte	0x05
	.zero		1


	//   ....[57]....
        /*048c*/ 	.word	0x00003230
        /*0490*/ 	.word	0x000000ff
        /*0494*/ 	.word	0x00000000
        /*0498*/ 	.short	0x010a
        /*049a*/ 	.byte	0x05
	.zero		1


	//   ....[58]....
        /*049c*/ 	.word	0x000032d0
        /*04a0*/ 	.word	0x00000000
        /*04a4*/ 	.word	0x00000000
        /*04a8*/ 	.short	0x010a
        /*04aa*/ 	.byte	0xff
	.zero		1


	//   ....[59]....
        /*04ac*/ 	.word	0x00003410
        /*04b0*/ 	.word	0x00000000
        /*04b4*/ 	.word	0x00000110
        /*04b8*/ 	.short	0x010a
        /*04ba*/ 	.byte	0xff
	.zero		1


	//   ....[60]....
        /*04bc*/ 	.word	0x00003480
        /*04c0*/ 	.word	0x00000004
        /*04c4*/ 	.word	0x00000000
        /*04c8*/ 	.short	0x0101
        /*04ca*/ 	.byte	0xff
	.zero		1


	//   ....[61]....
        /*04cc*/ 	.word	0x000034a0
        /*04d0*/ 	.word	0x000000ff
        /*04d4*/ 	.word	0x000000e0
        /*04d8*/ 	.short	0x010a
        /*04da*/ 	.byte	0x04
	.zero		1


	//   ....[62]....
        /*04dc*/ 	.word	0x000035c0
        /*04e0*/ 	.word	0x00000000
        /*04e4*/ 	.word	0x000000d0
        /*04e8*/ 	.short	0x010a
        /*04ea*/ 	.byte	0xff
	.zero		1


	//   ....[63]....
        /*04ec*/ 	.word	0x000036c0
        /*04f0*/ 	.word	0x00000000
        /*04f4*/ 	.word	0x00000000
        /*04f8*/ 	.short	0x0101
        /*04fa*/ 	.byte	0xff
	.zero		1


	//   ....[64]....
        /*04fc*/ 	.word	0x00003750
        /*0500*/ 	.word	0x000000ff
        /*0504*/ 	.word	0x000000e0
        /*0508*/ 	.short	0x0106
        /*050a*/ 	.byte	0x04
	.zero		1


	//   ....[65]....
        /*050c*/ 	.word	0x00003770
        /*0510*/ 	.word	0x000000ff
        /*0514*/ 	.word	0x000000e0
        /*0518*/ 	.short	0x010a
        /*051a*/ 	.byte	0x04
	.zero		1


	//   ....[66]....
        /*051c*/ 	.word	0x00003800
        /*0520*/ 	.word	0x000000ff
        /*0524*/ 	.word	0x000000e0
        /*0528*/ 	.short	0x0106
        /*052a*/ 	.byte	0x07
	.zero		1


	//   ....[67]....
        /*052c*/ 	.word	0x00003840
        /*0530*/ 	.word	0x00000000
        /*0534*/ 	.word	0x000000e0
        /*0538*/ 	.short	0x010a
        /*053a*/ 	.byte	0xff
	.zero		1


	//   ....[68]....
        /*053c*/ 	.word	0x00003a90
        /*0540*/ 	.word	0x000000ff
        /*0544*/ 	.word	0x00000008
        /*0548*/ 	.short	0x010a
        /*054a*/ 	.byte	0x05
	.zero		1


	//   ....[69]....
        /*054c*/ 	.word	0x00003ab0
        /*0550*/ 	.word	0x000000ff
        /*0554*/ 	.word	0x00000008
        /*0558*/ 	.short	0x010a
        /*055a*/ 	.byte	0x05
	.zero		1


	//   ....[70]....
        /*055c*/ 	.word	0x00003c40
        /*0560*/ 	.word	0x000000ff
        /*0564*/ 	.word	0x00000008
        /*0568*/ 	.short	0x010a
        /*056a*/ 	.byte	0x05
	.zero		1


	//   ....[71]....
        /*056c*/ 	.word	0x00003c60
        /*0570*/ 	.word	0x000000ff
        /*0574*/ 	.word	0x00000008
        /*0578*/ 	.short	0x010a
        /*057a*/ 	.byte	0x05
	.zero		1


	//   ....[72]....
        /*057c*/ 	.word	0x00003d20
        /*0580*/ 	.word	0x000000ff
        /*0584*/ 	.word	0x00000000
        /*0588*/ 	.short	0x0101
        /*058a*/ 	.byte	0x04
	.zero		1


	//   ....[73]....
        /*058c*/ 	.word	0x000041b0
        /*0590*/ 	.word	0x00000002
        /*0594*/ 	.word	0x000000d0
        /*0598*/ 	.short	0x010a
        /*059a*/ 	.byte	0xff
	.zero		1


	//   ....[74]....
        /*059c*/ 	.word	0x000042d0
        /*05a0*/ 	.word	0x00000000
        /*05a4*/ 	.word	0x00000000
        /*05a8*/ 	.short	0x0101
        /*05aa*/ 	.byte	0xff
	.zero		1


	//   ....[75]....
        /*05ac*/ 	.word	0x00004820
        /*05b0*/ 	.word	0x000000ff
        /*05b4*/ 	.word	0x00000000
        /*05b8*/ 	.short	0x010a
        /*05ba*/ 	.byte	0x04
	.zero		1


	//   ....[76]....
        /*05bc*/ 	.word	0x00004870
        /*05c0*/ 	.word	0x000000ff
        /*05c4*/ 	.word	0x00000100
        /*05c8*/ 	.short	0x010a
        /*05ca*/ 	.byte	0x39
	.zero		1


	//   ....[77]....
        /*05cc*/ 	.word	0x00004a50
        /*05d0*/ 	.word	0x000000ff
        /*05d4*/ 	.word	0x00000000
        /*05d8*/ 	.short	0x010a
        /*05da*/ 	.byte	0x07
	.zero		1


	//   ....[78]....
        /*05dc*/ 	.word	0x00004b80
        /*05e0*/ 	.word	0x000000ff
        /*05e4*/ 	.word	0x00000000
        /*05e8*/ 	.short	0x010a
        /*05ea*/ 	.byte	0x04
	.zero		1


	//   ....[79]....
        /*05ec*/ 	.word	0x00004f10
        /*05f0*/ 	.word	0x000000ff
        /*05f4*/ 	.word	0x00000000
        /*05f8*/ 	.short	0x010a
        /*05fa*/ 	.byte	0x04
	.zero		1


	//   ....[80]....
        /*05fc*/ 	.word	0x00004fb0
        /*0600*/ 	.word	0x00000000
        /*0604*/ 	.word	0x00000000
        /*0608*/ 	.short	0x010a
        /*060a*/ 	.byte	0xff
	.zero		1


	//   ....[81]....
        /*060c*/ 	.word	0x00004ff0
        /*0610*/ 	.word	0x00000000
        /*0614*/ 	.word	0x00000000
        /*0618*/ 	.short	0x010a
        /*061a*/ 	.byte	0xff
	.zero		1


	//   ....[82]....
        /*061c*/ 	.word	0x00005060
        /*0620*/ 	.word	0x000000ff
        /*0624*/ 	.word	0x00000000
        /*0628*/ 	.short	0x0101
        /*062a*/ 	.byte	0x04
	.zero		1


	//   ....[83]....
        /*062c*/ 	.word	0x000050a0
        /*0630*/ 	.word	0x000000ff
        /*0634*/ 	.word	0x00000130
        /*0638*/ 	.short	0x010a
        /*063a*/ 	.byte	0x1f
	.zero		1


	//   ....[84]....
        /*063c*/ 	.word	0x000050f0
        /*0640*/ 	.word	0x000000ff
        /*0644*/ 	.word	0x00000000
        /*0648*/ 	.short	0x0101
        /*064a*/ 	.byte	0x04
	.zero		1


	//   ....[85]....
        /*064c*/ 	.word	0x000055a0
        /*0650*/ 	.word	0x00000008
        /*0654*/ 	.word	0x000000d0
        /*0658*/ 	.short	0x010a
        /*065a*/ 	.byte	0xff
	.zero		1


	//   ....[86]....
        /*065c*/ 	.word	0x00005710
        /*0660*/ 	.word	0x00000000
        /*0664*/ 	.word	0x00000000
        /*0668*/ 	.short	0x0101
        /*066a*/ 	.byte	0xff
	.zero		1


	//   ....[87]....
        /*066c*/ 	.word	0x00005be0
        /*0670*/ 	.word	0x000000ff
        /*0674*/ 	.word	0x000000c8
        /*0678*/ 	.short	0x010a
        /*067a*/ 	.byte	0x18
	.zero		1


	//   ....[88]....
        /*067c*/ 	.word	0x00005db0
        /*0680*/ 	.word	0x000000ff
        /*0684*/ 	.word	0x000000a8
        /*0688*/ 	.short	0x010a
        /*068a*/ 	.byte	0x04
	.zero		1


	//   ....[89]....
        /*068c*/ 	.word	0x00005fa0
        /*0690*/ 	.word	0x000000ff
        /*0694*/ 	.word	0x00000090
        /*0698*/ 	.short	0x010b
        /*069a*/ 	.byte	0x04
	.zero		1


	//   ....[90]....
        /*069c*/ 	.word	0x00005fb0
        /*06a0*/ 	.word	0x000000ff
        /*06a4*/ 	.word	0x00000000
        /*06a8*/ 	.short	0x0101
        /*06aa*/ 	.byte	0x07
	.zero		1


	//   ....[91]....
        /*06ac*/ 	.word	0x00005fc0
        /*06b0*/ 	.word	0x000000ff
        /*06b4*/ 	.word	0x000000a8
        /*06b8*/ 	.short	0x010a
        /*06ba*/ 	.byte	0x05
	.zero		1


	//   ....[92]....
        /*06bc*/ 	.word	0x00006220
        /*06c0*/ 	.word	0x000000ff
        /*06c4*/ 	.word	0x00000090
        /*06c8*/ 	.short	0x010b
        /*06ca*/ 	.byte	0x05
	.zero		1


	//   ....[93]....
        /*06cc*/ 	.word	0x00006230
        /*06d0*/ 	.word	0x000000ff
        /*06d4*/ 	.word	0x00000000
        /*06d8*/ 	.short	0x0101
        /*06da*/ 	.byte	0x04
	.zero		1


	//   ....[94]....
        /*06dc*/ 	.word	0x00006280
        /*06e0*/ 	.word	0x000000ff
        /*06e4*/ 	.word	0x00000000
        /*06e8*/ 	.short	0x010a
        /*06ea*/ 	.byte	0x04
	.zero		1


	//   ....[95]....
        /*06ec*/ 	.word	0x00006310
        /*06f0*/ 	.word	0x000000ff
        /*06f4*/ 	.word	0x00000000
        /*06f8*/ 	.short	0x010a
        /*06fa*/ 	.byte	0x05
	.zero		1


	//   ....[96]....
        /*06fc*/ 	.word	0x000063b0
        /*0700*/ 	.word	0x00000000
        /*0704*/ 	.word	0x00000000
        /*0708*/ 	.short	0x010a
        /*070a*/ 	.byte	0xff
	.zero		1


	//   ....[97]....
        /*070c*/ 	.word	0x00006700
        /*0710*/ 	.word	0x00000003
        /*0714*/ 	.word	0x000000d0
        /*0718*/ 	.short	0x010a
        /*071a*/ 	.byte	0xff
	.zero		1


	//   ....[98]....
        /*071c*/ 	.word	0x00006880
        /*0720*/ 	.word	0x00000000
        /*0724*/ 	.word	0x00000000
        /*0728*/ 	.short	0x0101
        /*072a*/ 	.byte	0xff
	.zero		1


	//   ....[99]....
        /*072c*/ 	.word	0x00007450
        /*0730*/ 	.word	0x00000000
        /*0734*/ 	.word	0x00000090
        /*0738*/ 	.short	0x010a
        /*073a*/ 	.byte	0xff
	.zero		1


	//   ....[100]....
        /*073c*/ 	.word	0x000074c0
        /*0740*/ 	.word	0x00000059
        /*0744*/ 	.word	0x000000f0
        /*0748*/ 	.short	0x010a
        /*074a*/ 	.byte	0xff
	.zero		1


	//   ....[101]....
        /*074c*/ 	.word	0x000075b0
        /*0750*/ 	.word	0x00000000
        /*0754*/ 	.word	0x00000090
        /*0758*/ 	.short	0x010a
        /*075a*/ 	.byte	0xff
	.zero		1


	//   ....[102]....
        /*075c*/ 	.word	0x000076e0
        /*0760*/ 	.word	0x00000059
        /*0764*/ 	.word	0x000000f0
        /*0768*/ 	.short	0x010a
        /*076a*/ 	.byte	0xff
	.zero		1


	//   ....[103]....
        /*076c*/ 	.word	0x00008210
        /*0770*/ 	.word	0x00000000
        /*0774*/ 	.word	0x00000000
        /*0778*/ 	.short	0x0101
        /*077a*/ 	.byte	0xff
	.zero		1


	//   ....[104]....
        /*077c*/ 	.word	0x00008220
        /*0780*/ 	.word	0x00000003
        /*0784*/ 	.word	0x00000090
        /*0788*/ 	.short	0x010a
        /*078a*/ 	.byte	0xff
	.zero		1


	//   ....[105]....
        /*078c*/ 	.word	0x000082f0
        /*0790*/ 	.word	0x00000003
        /*0794*/ 	.word	0x00000090
        /*0798*/ 	.short	0x010a
        /*079a*/ 	.byte	0xff
	.zero		1


	//   ....[106]....
        /*079c*/ 	.word	0x00008770
        /*07a0*/ 	.word	0x00000059
        /*07a4*/ 	.word	0x00000000
        /*07a8*/ 	.short	0x0101
        /*07aa*/ 	.byte	0xff
	.zero		1


	//   ....[107]....
        /*07ac*/ 	.word	0x00008f90
        /*07b0*/ 	.word	0x00000002
        /*07b4*/ 	.word	0x00000000
        /*07b8*/ 	.short	0x0101
        /*07ba*/ 	.byte	0xff
	.zero		1


	//   ....[108]....
        /*07bc*/ 	.word	0x00009250
        /*07c0*/ 	.word	0x000000ff
        /*07c4*/ 	.word	0x00000000
        /*07c8*/ 	.short	0x0101
        /*07ca*/ 	.byte	0x04
	.zero		1


	//   ....[109]....
        /*07cc*/ 	.word	0x00009270
        /*07d0*/ 	.word	0x00000000
        /*07d4*/ 	.word	0x00000120
        /*07d8*/ 	.short	0x010a
        /*07da*/ 	.byte	0xff
	.zero		1


	//   ....[110]....
        /*07dc*/ 	.word	0x000092d0
        /*07e0*/ 	.word	0x00000000
        /*07e4*/ 	.word	0x00000048
        /*07e8*/ 	.short	0x010a
        /*07ea*/ 	.byte	0xff
	.zero		1


	//   ....[111]....
        /*07ec*/ 	.word	0x00009330
        /*07f0*/ 	.word	0x00000000
        /*07f4*/ 	.word	0x00000048
        /*07f8*/ 	.short	0x010a
        /*07fa*/ 	.byte	0xff
	.zero		1


	//   ....[112]....
        /*07fc*/ 	.word	0x00009380
        /*0800*/ 	.word	0x00000003
        /*0804*/ 	.word	0x000000d0
        /*0808*/ 	.short	0x010a
        /*080a*/ 	.byte	0xff
	.zero		1


	//   ....[113]....
        /*080c*/ 	.word	0x000093e0
        /*0810*/ 	.word	0x00000000
        /*0814*/ 	.word	0x00000000
        /*0818*/ 	.short	0x010a
        /*081a*/ 	.byte	0xff
	.zero		1


	//   ....[114]....
        /*081c*/ 	.word	0x00009440
        /*0820*/ 	.word	0x00000000
        /*0824*/ 	.word	0x00000000
        /*0828*/ 	.short	0x010a
        /*082a*/ 	.byte	0xff
	.zero		1


	//   ....[115]....
        /*082c*/ 	.word	0x000094a0
        /*0830*/ 	.word	0x00000000
        /*0834*/ 	.word	0x00000000
        /*0838*/ 	.short	0x010a
        /*083a*/ 	.byte	0xff
	.zero		1


	//   ....[116]....
        /*083c*/ 	.word	0x00009500
        /*0840*/ 	.word	0x00000000
        /*0844*/ 	.word	0x00000000
        /*0848*/ 	.short	0x010a
        /*084a*/ 	.byte	0xff
	.zero		1


	//   ....[117]....
        /*084c*/ 	.word	0x00009560
        /*0850*/ 	.word	0x00000000
        /*0854*/ 	.word	0x00000000
        /*0858*/ 	.short	0x010a
        /*085a*/ 	.byte	0xff
	.zero		1


	//   ....[118]....
        /*085c*/ 	.word	0x000095c0
        /*0860*/ 	.word	0x00000000
        /*0864*/ 	.word	0x00000000
        /*0868*/ 	.short	0x010a
        /*086a*/ 	.byte	0xff
	.zero		1


	//   ....[119]....
        /*086c*/ 	.word	0x00009620
        /*0870*/ 	.word	0x00000000
        /*0874*/ 	.word	0x00000000
        /*0878*/ 	.short	0x010a
        /*087a*/ 	.byte	0xff
	.zero		1


	//   ....[120]....
        /*087c*/ 	.word	0x00009680
        /*0880*/ 	.word	0x00000000
        /*0884*/ 	.word	0x00000000
        /*0888*/ 	.short	0x010a
        /*088a*/ 	.byte	0xff
	.zero		1


	//   ....[121]....
        /*088c*/ 	.word	0x000096d0
        /*0890*/ 	.word	0x00000000
        /*0894*/ 	.word	0x00000110
        /*0898*/ 	.short	0x010a
        /*089a*/ 	.byte	0xff
	.zero		1


	//   ....[122]....
        /*089c*/ 	.word	0x00009730
        /*08a0*/ 	.word	0x00000000
        /*08a4*/ 	.word	0x000000e0
        /*08a8*/ 	.short	0x010a
        /*08aa*/ 	.byte	0xff
	.zero		1


	//   ....[123]....
        /*08ac*/ 	.word	0x00009780
        /*08b0*/ 	.word	0x00000000
        /*08b4*/ 	.word	0x000000d0
        /*08b8*/ 	.short	0x010a
        /*08ba*/ 	.byte	0xff
	.zero		1


	//   ....[124]....
        /*08bc*/ 	.word	0x000097e0
        /*08c0*/ 	.word	0x00000000
        /*08c4*/ 	.word	0x000000e0
        /*08c8*/ 	.short	0x010a
        /*08ca*/ 	.byte	0xff
	.zero		1


	//   ....[125]....
        /*08cc*/ 	.word	0x00009840
        /*08d0*/ 	.word	0x00000005
        /*08d4*/ 	.word	0x00000008
        /*08d8*/ 	.short	0x010a
        /*08da*/ 	.byte	0xff
	.zero		1


	//   ....[126]....
        /*08dc*/ 	.word	0x00009930
        /*08e0*/ 	.word	0x00000003
        /*08e4*/ 	.word	0x00000008
        /*08e8*/ 	.short	0x010a
        /*08ea*/ 	.byte	0xff
	.zero		1


	//   ....[127]....
        /*08ec*/ 	.word	0x00009980
        /*08f0*/ 	.word	0x00000002
        /*08f4*/ 	.word	0x000000d0
        /*08f8*/ 	.short	0x010a
        /*08fa*/ 	.byte	0xff
	.zero		1


	//   ....[128]....
        /*08fc*/ 	.word	0x000099e0
        /*0900*/ 	.word	0x00000000
        /*0904*/ 	.word	0x00000100
        /*0908*/ 	.short	0x010a
        /*090a*/ 	.byte	0xff
	.zero		1


	//   ....[129]....
        /*090c*/ 	.word	0x00009a40
        /*0910*/ 	.word	0x00000000
        /*0914*/ 	.word	0x00000000
        /*0918*/ 	.short	0x010a
        /*091a*/ 	.byte	0xff
	.zero		1


	//   ....[130]....
        /*091c*/ 	.word	0x00009aa0
        /*0920*/ 	.word	0x00000000
        /*0924*/ 	.word	0x00000000
        /*0928*/ 	.short	0x010a
        /*092a*/ 	.byte	0xff
	.zero		1


	//   ....[131]....
        /*092c*/ 	.word	0x00009b00
        /*0930*/ 	.word	0x00000000
        /*0934*/ 	.word	0x00000130
        /*0938*/ 	.short	0x010a
        /*093a*/ 	.byte	0xff
	.zero		1


	//   ....[132]....
        /*093c*/ 	.word	0x00009b50
        /*0940*/ 	.word	0x00000008
        /*0944*/ 	.word	0x000000d0
        /*0948*/ 	.short	0x010a
        /*094a*/ 	.byte	0xff
	.zero		1


	//   ....[133]....
        /*094c*/ 	.word	0x00009bb0
        /*0950*/ 	.word	0x00000000
        /*0954*/ 	.word	0x000000c8
        /*0958*/ 	.short	0x010a
        /*095a*/ 	.byte	0xff
	.zero		1


	//   ....[134]....
        /*095c*/ 	.word	0x00009c10
        /*0960*/ 	.word	0x00000000
        /*0964*/ 	.word	0x000000a8
        /*0968*/ 	.short	0x010a
        /*096a*/ 	.byte	0xff
	.zero		1


	//   ....[135]....
        /*096c*/ 	.word	0x00009c70
        /*0970*/ 	.word	0x00000005
        /*0974*/ 	.word	0x000000a8
        /*0978*/ 	.short	0x010a
        /*097a*/ 	.byte	0xff
	.zero		1


	//   ....[136]....
        /*097c*/ 	.word	0x00009cd0
        /*0980*/ 	.word	0x00000000
        /*0984*/ 	.word	0x00000000
        /*0988*/ 	.short	0x010a
        /*098a*/ 	.byte	0xff
	.zero		1


	//   ....[137]....
        /*098c*/ 	.word	0x00009d30
        /*0990*/ 	.word	0x00000000
        /*0994*/ 	.word	0x00000000
        /*0998*/ 	.short	0x010a
        /*099a*/ 	.byte	0xff
	.zero		1


	//   ....[138]....
        /*099c*/ 	.word	0x00009d80
        /*09a0*/ 	.word	0x00000003
        /*09a4*/ 	.word	0x000000d0
        /*09a8*/ 	.short	0x010a
        /*09aa*/ 	.byte	0xff
	.zero		1


	//   ....[139]....
        /*09ac*/ 	.word	0x00009dd0
        /*09b0*/ 	.word	0x00000000
        /*09b4*/ 	.word	0x00000090
        /*09b8*/ 	.short	0x010a
        /*09ba*/ 	.byte	0xff
	.zero		1


	//   ....[140]....
        /*09bc*/ 	.word	0x00009e20
        /*09c0*/ 	.word	0x00000059
        /*09c4*/ 	.word	0x000000f0
        /*09c8*/ 	.short	0x010a
        /*09ca*/ 	.byte	0xff
	.zero		1


	//   ....[141]....
        /*09cc*/ 	.word	0x00009e70
        /*09d0*/ 	.word	0x00000003
        /*09d4*/ 	.word	0x00000090
        /*09d8*/ 	.short	0x010a
        /*09da*/ 	.byte	0xff
	.zero		1


	//----- nvinfo : EIATTR_NUM_MBARRIERS
	.align		4
.L_47:
        /*09dc*/ 	.byte	0x03, 0x38
        /*09de*/ 	.short	0x0027


	//----- nvinfo : EIATTR_EXIT_INSTR_OFFSETS
	.align		4
        /*09e0*/ 	.byte	0x04, 0x1c
        /*09e2*/ 	.short	(.L_49 - .L_48)


	//   ....[0]....
.L_48:
        /*09e4*/ 	.word	0x00003300


	//   ....[1]....
        /*09e8*/ 	.word	0x00003810


	//   ....[2]....
        /*09ec*/ 	.word	0x00003870


	//   ....[3]....
        /*09f0*/ 	.word	0x00005320


	//   ....[4]....
        /*09f4*/ 	.word	0x000063e0


	//   ....[5]....
        /*09f8*/ 	.word	0x00006420


	//   ....[6]....
        /*09fc*/ 	.word	0x00009130


	//   ....[7]....
        /*0a00*/ 	.word	0x000091b0


	//   ....[8]....
        /*0a04*/ 	.word	0x000091e0


	//   ....[9]....
        /*0a08*/ 	.word	0x00009260


	//----- nvinfo : EIATTR_MAX_THREADS
	.align		4
.L_49:
        /*0a0c*/ 	.byte	0x04, 0x05
        /*0a0e*/ 	.short	(.L_51 - .L_50)
.L_50:
        /*0a10*/ 	.word	0x00000100
        /*0a14*/ 	.word	0x00000001
        /*0a18*/ 	.word	0x00000001


	//----- nvinfo : EIATTR_CRS_STACK_SIZE
	.align		4
.L_51:
        /*0a1c*/ 	.byte	0x04, 0x1e
        /*0a1e*/ 	.short	(.L_53 - .L_52)
.L_52:
        /*0a20*/ 	.word	0x00000000


	//----- nvinfo : EIATTR_CBANK_PARAM_SIZE
	.align		4
.L_53:
        /*0a24*/ 	.byte	0x03, 0x19
        /*0a26*/ 	.short	0x0c00


	//----- nvinfo : EIATTR_PARAM_CBANK
	.align		4
        /*0a28*/ 	.byte	0x04, 0x0a
        /*0a2a*/ 	.short	(.L_55 - .L_54)
	.align		4
.L_54:
        /*0a2c*/ 	.word	index@(.nv.constant0._ZN7cutlass13device_kernelINS_4gemm6kernel13GemmUniversalIN4cute5tupleIJiiiiEEENS1_10collective13CollectiveMmaINS1_46MainloopSm100TmaUmmaWarpSpecializedBlockScaledILi9ELi2ELi2ENS5_IJNS4_1CILi8EEENSA_ILi1EEESC_EEEEENS5_IJNSA_ILi256EEENSA_ILi64EEENSA_ILi128EEEEEENS5_IJNS_12float_e4m3_tENS_13float_ue8m0_tEEEENS5_IJNS5_IJlSC_lEEENS4_6LayoutINS5_IJNS5_IJNS5_IJNSA_ILi32EEENSA_ILi4EEEEEEiEEESR_NS5_IJSC_iEEEEEENS5_IJNS5_IJNS5_IJNSA_ILi16EEESP_EEEiEEENS5_IJNS5_IJNSA_ILi0EEESC_EEENSA_ILi512EEEEEENS5_IJSX_iEEEEEEEEEEESL_S14_NS4_8TiledMMAINS4_8MMA_AtomIJNS4_27SM100_MMA_MXF8F6F4_2x1SM_SSISJ_SJ_fSK_Li256ELi64ELNS4_4UMMA5MajorE0ELS19_0ELNS18_7ScaleInE0ELS1A_0EEEEEENSN_INS5_IJSC_SC_SC_EEENS5_IJSX_SX_SX_EEEEENS5_IJNS4_10UnderscoreES1G_S1G_EEEEENS5_IJNS4_18SM100_TMA_2SM_LOADES1J_EEENS5_IJNS4_14ComposedLayoutINS4_7SwizzleILi3ELi4ELi3EEENS4_18smem_ptr_flag_bitsILi8EEENSN_INS5_IJSB_SH_EEENS5_IJSH_SC_EEEEEEENSN_INS5_IJNS5_IJNS5_IJSQ_SC_EEENS5_IJSO_SC_EEEEEESC_NS5_IJSP_SC_EEEEEENS5_IJNS5_IJNS5_IJSV_SZ_EEESY_EEESX_NS5_IJSC_SZ_EEEEEEEEEEEvNS4_8identityENS5_IJNS4_28SM100_TMA_2SM_LOAD_MULTICASTES26_EEES24_vS25_EENS_8epilogue10collective18CollectiveEpilogueINS29_23Sm100TmaWarpSpecializedILi3ELi2ELi32ELb1ELb0EEEJNS5_IJSH_SG_SH_EEENS5_IJNSN_ISH_SC_EENSN_ISO_SC_EEEEENS_10bfloat16_tESM_S2I_SM_NS29_6fusion15FusionCallbacksIS2D_NS2J_17LinearCombinationIS2I_fS2I_fLNS_15FloatRoundStyleE2EEES2E_S2H_JEEENS4_5SM1004TMEM4LOAD26SM100_TMEM_LOAD_32dp32b32xENS4_13SM90_TMA_LOADENS1L_INS1M_ILi2ELi4ELi3EEENS1O_ILi16EEENSN_INS5_IJSB_SO_EEES1V_EEEENS4_39AutoVectorizingCopyWithAssumedAlignmentILi128EEENS4_14SM90_TMA_STOREES2Y_S30_S30_EEEvvEEEEvNT_6ParamsE)
        /*0a30*/ 	.short	0x0380
        /*0a32*/ 	.short	0x0c00


	//----- nvinfo : EIATTR_SW_WAR
	.align		4
.L_55:
        /*0a34*/ 	.byte	0x04, 0x36
        /*0a36*/ 	.short	(.L_57 - .L_56)
.L_56:
        /*0a38*/ 	.word	0x00000008
.L_57:


//--------------------- .nv.callgraph             --------------------------
	.section	.nv.callgraph,"",@"SHT_CUDA_CALLGRAPH"
	.align	4
	.sectionentsize	8
	.align		4
        /*0000*/ 	.word	0x00000000
	.align		4
        /*0004*/ 	.word	0xffffffff
	.align		4
        /*0008*/ 	.word	index@(_ZN7cutlass13device_kernelINS_4gemm6kernel13GemmUniversalIN4cute5tupleIJiiiiEEENS1_10collective13CollectiveMmaINS1_46MainloopSm100TmaUmmaWarpSpecializedBlockScaledILi9ELi2ELi2ENS5_IJNS4_1CILi8EEENSA_ILi1EEESC_EEEEENS5_IJNSA_ILi256EEENSA_ILi64EEENSA_ILi128EEEEEENS5_IJNS_12float_e4m3_tENS_13float_ue8m0_tEEEENS5_IJNS5_IJlSC_lEEENS4_6LayoutINS5_IJNS5_IJNS5_IJNSA_ILi32EEENSA_ILi4EEEEEEiEEESR_NS5_IJSC_iEEEEEENS5_IJNS5_IJNS5_IJNSA_ILi16EEESP_EEEiEEENS5_IJNS5_IJNSA_ILi0EEESC_EEENSA_ILi512EEEEEENS5_IJSX_iEEEEEEEEEEESL_S14_NS4_8TiledMMAINS4_8MMA_AtomIJNS4_27SM100_MMA_MXF8F6F4_2x1SM_SSISJ_SJ_fSK_Li256ELi64ELNS4_4UMMA5MajorE0ELS19_0ELNS18_7ScaleInE0ELS1A_0EEEEEENSN_INS5_IJSC_SC_SC_EEENS5_IJSX_SX_SX_EEEEENS5_IJNS4_10UnderscoreES1G_S1G_EEEEENS5_IJNS4_18SM100_TMA_2SM_LOADES1J_EEENS5_IJNS4_14ComposedLayoutINS4_7SwizzleILi3ELi4ELi3EEENS4_18smem_ptr_flag_bitsILi8EEENSN_INS5_IJSB_SH_EEENS5_IJSH_SC_EEEEEEENSN_INS5_IJNS5_IJNS5_IJSQ_SC_EEENS5_IJSO_SC_EEEEEESC_NS5_IJSP_SC_EEEEEENS5_IJNS5_IJNS5_IJSV_SZ_EEESY_EEESX_NS5_IJSC_SZ_EEEEEEEEEEEvNS4_8identityENS5_IJNS4_28SM100_TMA_2SM_LOAD_MULTICASTES26_EEES24_vS25_EENS_8epilogue10collective18CollectiveEpilogueINS29_23Sm100TmaWarpSpecializedILi3ELi2ELi32ELb1ELb0EEEJNS5_IJSH_SG_SH_EEENS5_IJNSN_ISH_SC_EENSN_ISO_SC_EEEEENS_10bfloat16_tESM_S2I_SM_NS29_6fusion15FusionCallbacksIS2D_NS2J_17LinearCombinationIS2I_fS2I_fLNS_15FloatRoundStyleE2EEES2E_S2H_JEEENS4_5SM1004TMEM4LOAD26SM100_TMEM_LOAD_32dp32b32xENS4_13SM90_TMA_LOADENS1L_INS1M_ILi2ELi4ELi3EEENS1O_ILi16EEENSN_INS5_IJSB_SO_EEES1V_EEEENS4_39AutoVectorizingCopyWithAssumedAlignmentILi128EEENS4_14SM90_TMA_STOREES2Y_S30_S30_EEEvvEEEEvNT_6ParamsE)
	.align		4
        /*000c*/ 	.word	index@(__assertfail)
	.align		4
        /*0010*/ 	.word	0x00000000
	.align		4
        /*0014*/ 	.word	0xfffffffe
	.align		4
        /*0018*/ 	.word	0x00000000
	.align		4
        /*001c*/ 	.word	0xfffffffd
	.align		4
        /*0020*/ 	.word	0x00000000
	.align		4
        /*0024*/ 	.word	0xfffffffc


//--------------------- .nv.constant4             --------------------------
	.section	.nv.constant4,"a",@progbits
	.align	8
	.align		8
.nv.constant4:
        /*0000*/ 	.dword	__assertfail
	.align		8
        /*0008*/ 	.dword	__unnamed_1
	.align		8
        /*0010*/ 	.dword	__unnamed_2
	.align		8
        /*0018*/ 	.dword	_ZN40_INTERNAL_55e2c582_4_k_cu_138c3a9d_337344cuda3std3__45__cpo5beginE
	.align		8
        /*0020*/ 	.dword	_ZN40_INTERNAL_55e2c582_4_k_cu_138c3a9d_337344cuda3std3__45__cpo3endE
	.align		8
        /*0028*/ 	.dword	_ZN40_INTERNAL_55e2c582_4_k_cu_138c3a9d_337344cuda3std3__45__cpo6cbeginE
	.align		8
        /*0030*/ 	.dword	_ZN40_INTERNAL_55e2c582_4_k_cu_138c3a9d_337344cuda3std3__45__cpo4cendE
	.align		8
        /*0038*/ 	.dword	_ZN40_INTERNAL_55e2c582_4_k_cu_138c3a9d_337344cuda3std3__442_GLOBAL__N__55e2c582_4_k_cu_138c3a9d_337346ignoreE
	.align		8
        /*0040*/ 	.dword	_ZN40_INTERNAL_55e2c582_4_k_cu_138c3a9d_337344cuda3std3__419piecewise_constructE
	.align		8
        /*0048*/ 	.dword	_ZN40_INTERNAL_55e2c582_4_k_cu_138c3a9d_337344cuda3std3__48in_placeE
	.align		8
        /*0050*/ 	.dword	_ZN40_INTERNAL_55e2c582_4_k_cu_138c3a9d_337344cuda3std6ranges3__45__cpo4swapE
	.align		8
        /*0058*/ 	.dword	_ZN40_INTERNAL_55e2c582_4_k_cu_138c3a9d_337344cuda3std6ranges3__45__cpo9iter_moveE
	.align		8
        /*0060*/ 	.dword	_ZN40_INTERNAL_55e2c582_4_k_cu_138c3a9d_337344cute7productE
	.align		8
        /*0068*/ 	.dword	_ZN40_INTERNAL_55e2c582_4_k_cu_138c3a9d_337344cute1_E
	.align		8
        /*0070*/ 	.dword	$str$25
	.align		8
        /*0078*/ 	.dword	$str$26
	.align		8
        /*0080*/ 	.dword	$str$27
	.align		8
        /*0088*/ 	.dword	$str$28


//--------------------- .text._ZN7cutlass13device_kernelINS_4gemm6kernel13GemmUniversalIN4cute5tupleIJiiiiEEENS1_10collective13CollectiveMmaINS1_46MainloopSm100TmaUmmaWarpSpecializedBlockScaledILi9ELi2ELi2ENS5_IJNS4_1CILi8EEENSA_ILi1EEESC_EEEEENS5_IJNSA_ILi256EEENSA_ILi64EEENSA_ILi128EEEEEENS5_IJNS_12float_e4m3_tENS_13float_ue8m0_tEEEENS5_IJNS5_IJlSC_lEEENS4_6LayoutINS5_IJNS5_IJNS5_IJNSA_ILi32EEENSA_ILi4EEEEEEiEEESR_NS5_IJSC_iEEEEEENS5_IJNS5_IJNS5_IJNSA_ILi16EEESP_EEEiEEENS5_IJNS5_IJNSA_ILi0EEESC_EEENSA_ILi512EEEEEENS5_IJSX_iEEEEEEEEEEESL_S14_NS4_8TiledMMAINS4_8MMA_AtomIJNS4_27SM100_MMA_MXF8F6F4_2x1SM_SSISJ_SJ_fSK_Li256ELi64ELNS4_4UMMA5MajorE0ELS19_0ELNS18_7ScaleInE0ELS1A_0EEEEEENSN_INS5_IJSC_SC_SC_EEENS5_IJSX_SX_SX_EEEEENS5_IJNS4_10UnderscoreES1G_S1G_EEEEENS5_IJNS4_18SM100_TMA_2SM_LOADES1J_EEENS5_IJNS4_14ComposedLayoutINS4_7SwizzleILi3ELi4ELi3EEENS4_18smem_ptr_flag_bitsILi8EEENSN_INS5_IJSB_SH_EEENS5_IJSH_SC_EEEEEEENSN_INS5_IJNS5_IJNS5_IJSQ_SC_EEENS5_IJSO_SC_EEEEEESC_NS5_IJSP_SC_EEEEEENS5_IJNS5_IJNS5_IJSV_SZ_EEESY_EEESX_NS5_IJSC_SZ_EEEEEEEEEEEvNS4_8identityENS5_IJNS4_28SM100_TMA_2SM_LOAD_MULTICASTES26_EEES24_vS25_EENS_8epilogue10collective18CollectiveEpilogueINS29_23Sm100TmaWarpSpecializedILi3ELi2ELi32ELb1ELb0EEEJNS5_IJSH_SG_SH_EEENS5_IJNSN_ISH_SC_EENSN_ISO_SC_EEEEENS_10bfloat16_tESM_S2I_SM_NS29_6fusion15FusionCallbacksIS2D_NS2J_17LinearCombinationIS2I_fS2I_fLNS_15FloatRoundStyleE2EEES2E_S2H_JEEENS4_5SM1004TMEM4LOAD26SM100_TMEM_LOAD_32dp32b32xENS4_13SM90_TMA_LOADENS1L_INS1M_ILi2ELi4ELi3EEENS1O_ILi16EEENSN_INS5_IJSB_SO_EEES1V_EEEENS4_39AutoVectorizingCopyWithAssumedAlignmentILi128EEENS4_14SM90_TMA_STOREES2Y_S30_S30_EEEvvEEEEvNT_6ParamsE --------------------------
	.section	.text._ZN7cutlass13device_kernelINS_4gemm6kernel13GemmUniversalIN4cute5tupleIJiiiiEEENS1_10collective13CollectiveMmaINS1_46MainloopSm100TmaUmmaWarpSpecializedBlockScaledILi9ELi2ELi2ENS5_IJNS4_1CILi8EEENSA_ILi1EEESC_EEEEENS5_IJNSA_ILi256EEENSA_ILi64EEENSA_ILi128EEEEEENS5_IJNS_12float_e4m3_tENS_13float_ue8m0_tEEEENS5_IJNS5_IJlSC_lEEENS4_6LayoutINS5_IJNS5_IJNS5_IJNSA_ILi32EEENSA_ILi4EEEEEEiEEESR_NS5_IJSC_iEEEEEENS5_IJNS5_IJNS5_IJNSA_ILi16EEESP_EEEiEEENS5_IJNS5_IJNSA_ILi0EEESC_EEENSA_ILi512EEEEEENS5_IJSX_iEEEEEEEEEEESL_S14_NS4_8TiledMMAINS4_8MMA_AtomIJNS4_27SM100_MMA_MXF8F6F4_2x1SM_SSISJ_SJ_fSK_Li256ELi64ELNS4_4UMMA5MajorE0ELS19_0ELNS18_7ScaleInE0ELS1A_0EEEEEENSN_INS5_IJSC_SC_SC_EEENS5_IJSX_SX_SX_EEEEENS5_IJNS4_10UnderscoreES1G_S1G_EEEEENS5_IJNS4_18SM100_TMA_2SM_LOADES1J_EEENS5_IJNS4_14ComposedLayoutINS4_7SwizzleILi3ELi4ELi3EEENS4_18smem_ptr_flag_bitsILi8EEENSN_INS5_IJSB_SH_EEENS5_IJSH_SC_EEEEEEENSN_INS5_IJNS5_IJNS5_IJSQ_SC_EEENS5_IJSO_SC_EEEEEESC_NS5_IJSP_SC_EEEEEENS5_IJNS5_IJNS5_IJSV_SZ_EEESY_EEESX_NS5_IJSC_SZ_EEEEEEEEEEEvNS4_8identityENS5_IJNS4_28SM100_TMA_2SM_LOAD_MULTICASTES26_EEES24_vS25_EENS_8epilogue10collective18CollectiveEpilogueINS29_23Sm100TmaWarpSpecializedILi3ELi2ELi32ELb1ELb0EEEJNS5_IJSH_SG_SH_EEENS5_IJNSN_ISH_SC_EENSN_ISO_SC_EEEEENS_10bfloat16_tESM_S2I_SM_NS29_6fusion15FusionCallbacksIS2D_NS2J_17LinearCombinationIS2I_fS2I_fLNS_15FloatRoundStyleE2EEES2E_S2H_JEEENS4_5SM1004TMEM4LOAD26SM100_TMEM_LOAD_32dp32b32xENS4_13SM90_TMA_LOADENS1L_INS1M_ILi2ELi4ELi3EEENS1O_ILi16EEENSN_INS5_IJSB_SO_EEES1V_EEEENS4_39AutoVectorizingCopyWithAssumedAlignmentILi128EEENS4_14SM90_TMA_STOREES2Y_S30_S30_EEEvvEEEEvNT_6ParamsE,"ax",@progbits
	.align	128
.text._ZN7cutlass13device_kernelINS_4gemm6kernel13GemmUniversalIN4cute5tupleIJiiiiEEENS1_10collective13CollectiveMmaINS1_46MainloopSm100TmaUmmaWarpSpecializedBlockScaledILi9ELi2ELi2ENS5_IJNS4_1CILi8EEENSA_ILi1EEESC_EEEEENS5_IJNSA_ILi256EEENSA_ILi64EEENSA_ILi128EEEEEENS5_IJNS_12float_e4m3_tENS_13float_ue8m0_tEEEENS5_IJNS5_IJlSC_lEEENS4_6LayoutINS5_IJNS5_IJNS5_IJNSA_ILi32EEENSA_ILi4EEEEEEiEEESR_NS5_IJSC_iEEEEEENS5_IJNS5_IJNS5_IJNSA_ILi16EEESP_EEEiEEENS5_IJNS5_IJNSA_ILi0EEESC_EEENSA_ILi512EEEEEENS5_IJSX_iEEEEEEEEEEESL_S14_NS4_8TiledMMAINS4_8MMA_AtomIJNS4_27SM100_MMA_MXF8F6F4_2x1SM_SSISJ_SJ_fSK_Li256ELi64ELNS4_4UMMA5MajorE0ELS19_0ELNS18_7ScaleInE0ELS1A_0EEEEEENSN_INS5_IJSC_SC_SC_EEENS5_IJSX_SX_SX_EEEEENS5_IJNS4_10UnderscoreES1G_S1G_EEEEENS5_IJNS4_18SM100_TMA_2SM_LOADES1J_EEENS5_IJNS4_14ComposedLayoutINS4_7SwizzleILi3ELi4ELi3EEENS4_18smem_ptr_flag_bitsILi8EEENSN_INS5_IJSB_SH_EEENS5_IJSH_SC_EEEEEEENSN_INS5_IJNS5_IJNS5_IJSQ_SC_EEENS5_IJSO_SC_EEEEEESC_NS5_IJSP_SC_EEEEEENS5_IJNS5_IJNS5_IJSV_SZ_EEESY_EEESX_NS5_IJSC_SZ_EEEEEEEEEEEvNS4_8identityENS5_IJNS4_28SM100_TMA_2SM_LOAD_MULTICASTES26_EEES24_vS25_EENS_8epilogue10collective18CollectiveEpilogueINS29_23Sm100TmaWarpSpecializedILi3ELi2ELi32ELb1ELb0EEEJNS5_IJSH_SG_SH_EEENS5_IJNSN_ISH_SC_EENSN_ISO_SC_EEEEENS_10bfloat16_tESM_S2I_SM_NS29_6fusion15FusionCallbacksIS2D_NS2J_17LinearCombinationIS2I_fS2I_fLNS_15FloatRoundStyleE2EEES2E_S2H_JEEENS4_5SM1004TMEM4LOAD26SM100_TMEM_LOAD_32dp32b32xENS4_13SM90_TMA_LOADENS1L_INS1M_ILi2ELi4ELi3EEENS1O_ILi16EEENSN_INS5_IJSB_SO_EEES1V_EEEENS4_39AutoVectorizingCopyWithAssumedAlignmentILi128EEENS4_14SM90_TMA_STOREES2Y_S30_S30_EEEvvEEEEvNT_6ParamsE:
        .type           _ZN7cutlass13device_kernelINS_4gemm6kernel13GemmUniversalIN4cute5tupleIJiiiiEEENS1_10collective13CollectiveMmaINS1_46MainloopSm100TmaUmmaWarpSpecializedBlockScaledILi9ELi2ELi2ENS5_IJNS4_1CILi8EEENSA_ILi1EEESC_EEEEENS5_IJNSA_ILi256EEENSA_ILi64EEENSA_ILi128EEEEEENS5_IJNS_12float_e4m3_tENS_13float_ue8m0_tEEEENS5_IJNS5_IJlSC_lEEENS4_6LayoutINS5_IJNS5_IJNS5_IJNSA_ILi32EEENSA_ILi4EEEEEEiEEESR_NS5_IJSC_iEEEEEENS5_IJNS5_IJNS5_IJNSA_ILi16EEESP_EEEiEEENS5_IJNS5_IJNSA_ILi0EEESC_EEENSA_ILi512EEEEEENS5_IJSX_iEEEEEEEEEEESL_S14_NS4_8TiledMMAINS4_8MMA_AtomIJNS4_27SM100_MMA_MXF8F6F4_2x1SM_SSISJ_SJ_fSK_Li256ELi64ELNS4_4UMMA5MajorE0ELS19_0ELNS18_7ScaleInE0ELS1A_0EEEEEENSN_INS5_IJSC_SC_SC_EEENS5_IJSX_SX_SX_EEEEENS5_IJNS4_10UnderscoreES1G_S1G_EEEEENS5_IJNS4_18SM100_TMA_2SM_LOADES1J_EEENS5_IJNS4_14ComposedLayoutINS4_7SwizzleILi3ELi4ELi3EEENS4_18smem_ptr_flag_bitsILi8EEENSN_INS5_IJSB_SH_EEENS5_IJSH_SC_EEEEEEENSN_INS5_IJNS5_IJNS5_IJSQ_SC_EEENS5_IJSO_SC_EEEEEESC_NS5_IJSP_SC_EEEEEENS5_IJNS5_IJNS5_IJSV_SZ_EEESY_EEESX_NS5_IJSC_SZ_EEEEEEEEEEEvNS4_8identityENS5_IJNS4_28SM100_TMA_2SM_LOAD_MULTICASTES26_EEES24_vS25_EENS_8epilogue10collective18CollectiveEpilogueINS29_23Sm100TmaWarpSpecializedILi3ELi2ELi32ELb1ELb0EEEJNS5_IJSH_SG_SH_EEENS5_IJNSN_ISH_SC_EENSN_ISO_SC_EEEEENS_10bfloat16_tESM_S2I_SM_NS29_6fusion15FusionCallbacksIS2D_NS2J_17LinearCombinationIS2I_fS2I_fLNS_15FloatRoundStyleE2EEES2E_S2H_JEEENS4_5SM1004TMEM4LOAD26SM100_TMEM_LOAD_32dp32b32xENS4_13SM90_TMA_LOADENS1L_INS1M_ILi2ELi4ELi3EEENS1O_ILi16EEENSN_INS5_IJSB_SO_EEES1V_EEEENS4_39AutoVectorizingCopyWithAssumedAlignmentILi128EEENS4_14SM90_TMA_STOREES2Y_S30_S30_EEEvvEEEEvNT_6ParamsE,@function
        .size           _ZN7cutlass13device_kernelINS_4gemm6kernel13GemmUniversalIN4cute5tupleIJiiiiEEENS1_10collective13CollectiveMmaINS1_46MainloopSm100TmaUmmaWarpSpecializedBlockScaledILi9ELi2ELi2ENS5_IJNS4_1CILi8EEENSA_ILi1EEESC_EEEEENS5_IJNSA_ILi256EEENSA_ILi64EEENSA_ILi128EEEEEENS5_IJNS_12float_e4m3_tENS_13float_ue8m0_tEEEENS5_IJNS5_IJlSC_lEEENS4_6LayoutINS5_IJNS5_IJNS5_IJNSA_ILi32EEENSA_ILi4EEEEEEiEEESR_NS5_IJSC_iEEEEEENS5_IJNS5_IJNS5_IJNSA_ILi16EEESP_EEEiEEENS5_IJNS5_IJNSA_ILi0EEESC_EEENSA_ILi512EEEEEENS5_IJSX_iEEEEEEEEEEESL_S14_NS4_8TiledMMAINS4_8MMA_AtomIJNS4_27SM100_MMA_MXF8F6F4_2x1SM_SSISJ_SJ_fSK_Li256ELi64ELNS4_4UMMA5MajorE0ELS19_0ELNS18_7ScaleInE0ELS1A_0EEEEEENSN_INS5_IJSC_SC_SC_EEENS5_IJSX_SX_SX_EEEEENS5_IJNS4_10UnderscoreES1G_S1G_EEEEENS5_IJNS4_18SM100_TMA_2SM_LOADES1J_EEENS5_IJNS4_14ComposedLayoutINS4_7SwizzleILi3ELi4ELi3EEENS4_18smem_ptr_flag_bitsILi8EEENSN_INS5_IJSB_SH_EEENS5_IJSH_SC_EEEEEEENSN_INS5_IJNS5_IJNS5_IJSQ_SC_EEENS5_IJSO_SC_EEEEEESC_NS5_IJSP_SC_EEEEEENS5_IJNS5_IJNS5_IJSV_SZ_EEESY_EEESX_NS5_IJSC_SZ_EEEEEEEEEEEvNS4_8identityENS5_IJNS4_28SM100_TMA_2SM_LOAD_MULTICASTES26_EEES24_vS25_EENS_8epilogue10collective18CollectiveEpilogueINS29_23Sm100TmaWarpSpecializedILi3ELi2ELi32ELb1ELb0EEEJNS5_IJSH_SG_SH_EEENS5_IJNSN_ISH_SC_EENSN_ISO_SC_EEEEENS_10bfloat16_tESM_S2I_SM_NS29_6fusion15FusionCallbacksIS2D_NS2J_17LinearCombinationIS2I_fS2I_fLNS_15FloatRoundStyleE2EEES2E_S2H_JEEENS4_5SM1004TMEM4LOAD26SM100_TMEM_LOAD_32dp32b32xENS4_13SM90_TMA_LOADENS1L_INS1M_ILi2ELi4ELi3EEENS1O_ILi16EEENSN_INS5_IJSB_SO_EEES1V_EEEENS4_39AutoVectorizingCopyWithAssumedAlignmentILi128EEENS4_14SM90_TMA_STOREES2Y_S30_S30_EEEvvEEEEvNT_6ParamsE,(.L_x_191 - _ZN7cutlass13device_kernelINS_4gemm6kernel13GemmUniversalIN4cute5tupleIJiiiiEEENS1_10collective13CollectiveMmaINS1_46MainloopSm100TmaUmmaWarpSpecializedBlockScaledILi9ELi2ELi2ENS5_IJNS4_1CILi8EEENSA_ILi1EEESC_EEEEENS5_IJNSA_ILi256EEENSA_ILi64EEENSA_ILi128EEEEEENS5_IJNS_12float_e4m3_tENS_13float_ue8m0_tEEEENS5_IJNS5_IJlSC_lEEENS4_6LayoutINS5_IJNS5_IJNS5_IJNSA_ILi32EEENSA_ILi4EEEEEEiEEESR_NS5_IJSC_iEEEEEENS5_IJNS5_IJNS5_IJNSA_ILi16EEESP_EEEiEEENS5_IJNS5_IJNSA_ILi0EEESC_EEENSA_ILi512EEEEEENS5_IJSX_iEEEEEEEEEEESL_S14_NS4_8TiledMMAINS4_8MMA_AtomIJNS4_27SM100_MMA_MXF8F6F4_2x1SM_SSISJ_SJ_fSK_Li256ELi64ELNS4_4UMMA5MajorE0ELS19_0ELNS18_7ScaleInE0ELS1A_0EEEEEENSN_INS5_IJSC_SC_SC_EEENS5_IJSX_SX_SX_EEEEENS5_IJNS4_10UnderscoreES1G_S1G_EEEEENS5_IJNS4_18SM100_TMA_2SM_LOADES1J_EEENS5_IJNS4_14ComposedLayoutINS4_7SwizzleILi3ELi4ELi3EEENS4_18smem_ptr_flag_bitsILi8EEENSN_INS5_IJSB_SH_EEENS5_IJSH_SC_EEEEEEENSN_INS5_IJNS5_IJNS5_IJSQ_SC_EEENS5_IJSO_SC_EEEEEESC_NS5_IJSP_SC_EEEEEENS5_IJNS5_IJNS5_IJSV_SZ_EEESY_EEESX_NS5_IJSC_SZ_EEEEEEEEEEEvNS4_8identityENS5_IJNS4_28SM100_TMA_2SM_LOAD_MULTICASTES26_EEES24_vS25_EENS_8epilogue10collective18CollectiveEpilogueINS29_23Sm100TmaWarpSpecializedILi3ELi2ELi32ELb1ELb0EEEJNS5_IJSH_SG_SH_EEENS5_IJNSN_ISH_SC_EENSN_ISO_SC_EEEEENS_10bfloat16_tESM_S2I_SM_NS29_6fusion15FusionCallbacksIS2D_NS2J_17LinearCombinationIS2I_fS2I_fLNS_15FloatRoundStyleE2EEES2E_S2H_JEEENS4_5SM1004TMEM4LOAD26SM100_TMEM_LOAD_32dp32b32xENS4_13SM90_TMA_LOADENS1L_INS1M_ILi2ELi4ELi3EEENS1O_ILi16EEENSN_INS5_IJSB_SO_EEES1V_EEEENS4_39AutoVectorizingCopyWithAssumedAlignmentILi128EEENS4_14SM90_TMA_STOREES2Y_S30_S30_EEEvvEEEEvNT_6ParamsE)
        .other          _ZN7cutlass13device_kernelINS_4gemm6kernel13GemmUniversalIN4cute5tupleIJiiiiEEENS1_10collective13CollectiveMmaINS1_46MainloopSm100TmaUmmaWarpSpecializedBlockScaledILi9ELi2ELi2ENS5_IJNS4_1CILi8EEENSA_ILi1EEESC_EEEEENS5_IJNSA_ILi256EEENSA_ILi64EEENSA_ILi128EEEEEENS5_IJNS_12float_e4m3_tENS_13float_ue8m0_tEEEENS5_IJNS5_IJlSC_lEEENS4_6LayoutINS5_IJNS5_IJNS5_IJNSA_ILi32EEENSA_ILi4EEEEEEiEEESR_NS5_IJSC_iEEEEEENS5_IJNS5_IJNS5_IJNSA_ILi16EEESP_EEEiEEENS5_IJNS5_IJNSA_ILi0EEESC_EEENSA_ILi512EEEEEENS5_IJSX_iEEEEEEEEEEESL_S14_NS4_8TiledMMAINS4_8MMA_AtomIJNS4_27SM100_MMA_MXF8F6F4_2x1SM_SSISJ_SJ_fSK_Li256ELi64ELNS4_4UMMA5MajorE0ELS19_0ELNS18_7ScaleInE0ELS1A_0EEEEEENSN_INS5_IJSC_SC_SC_EEENS5_IJSX_SX_SX_EEEEENS5_IJNS4_10UnderscoreES1G_S1G_EEEEENS5_IJNS4_18SM100_TMA_2SM_LOADES1J_EEENS5_IJNS4_14ComposedLayoutINS4_7SwizzleILi3ELi4ELi3EEENS4_18smem_ptr_flag_bitsILi8EEENSN_INS5_IJSB_SH_EEENS5_IJSH_SC_EEEEEEENSN_INS5_IJNS5_IJNS5_IJSQ_SC_EEENS5_IJSO_SC_EEEEEESC_NS5_IJSP_SC_EEEEEENS5_IJNS5_IJNS5_IJSV_SZ_EEESY_EEESX_NS5_IJSC_SZ_EEEEEEEEEEEvNS4_8identityENS5_IJNS4_28SM100_TMA_2SM_LOAD_MULTICASTES26_EEES24_vS25_EENS_8epilogue10collective18CollectiveEpilogueINS29_23Sm100TmaWarpSpecializedILi3ELi2ELi32ELb1ELb0EEEJNS5_IJSH_SG_SH_EEENS5_IJNSN_ISH_SC_EENSN_ISO_SC_EEEEENS_10bfloat16_tESM_S2I_SM_NS29_6fusion15FusionCallbacksIS2D_NS2J_17LinearCombinationIS2I_fS2I_fLNS_15FloatRoundStyleE2EEES2E_S2H_JEEENS4_5SM1004TMEM4LOAD26SM100_TMEM_LOAD_32dp32b32xENS4_13SM90_TMA_LOADENS1L_INS1M_ILi2ELi4ELi3EEENS1O_ILi16EEENSN_INS5_IJSB_SO_EEES1V_EEEENS4_39AutoVectorizingCopyWithAssumedAlignmentILi128EEENS4_14SM90_TMA_STOREES2Y_S30_S30_EEEvvEEEEvNT_6ParamsE,@"STO_CUDA_ENTRY STV_DEFAULT"
_ZN7cutlass13device_kernelINS_4gemm6kernel13GemmUniversalIN4cute5tupleIJiiiiEEENS1_10collective13CollectiveMmaINS1_46MainloopSm100TmaUmmaWarpSpecializedBlockScaledILi9ELi2ELi2ENS5_IJNS4_1CILi8EEENSA_ILi1EEESC_EEEEENS5_IJNSA_ILi256EEENSA_ILi64EEENSA_ILi128EEEEEENS5_IJNS_12float_e4m3_tENS_13float_ue8m0_tEEEENS5_IJNS5_IJlSC_lEEENS4_6LayoutINS5_IJNS5_IJNS5_IJNSA_ILi32EEENSA_ILi4EEEEEEiEEESR_NS5_IJSC_iEEEEEENS5_IJNS5_IJNS5_IJNSA_ILi16EEESP_EEEiEEENS5_IJNS5_IJNSA_ILi0EEESC_EEENSA_ILi512EEEEEENS5_IJSX_iEEEEEEEEEEESL_S14_NS4_8TiledMMAINS4_8MMA_AtomIJNS4_27SM100_MMA_MXF8F6F4_2x1SM_SSISJ_SJ_fSK_Li256ELi64ELNS4_4UMMA5MajorE0ELS19_0ELNS18_7ScaleInE0ELS1A_0EEEEEENSN_INS5_IJSC_SC_SC_EEENS5_IJSX_SX_SX_EEEEENS5_IJNS4_10UnderscoreES1G_S1G_EEEEENS5_IJNS4_18SM100_TMA_2SM_LOADES1J_EEENS5_IJNS4_14ComposedLayoutINS4_7SwizzleILi3ELi4ELi3EEENS4_18smem_ptr_flag_bitsILi8EEENSN_INS5_IJSB_SH_EEENS5_IJSH_SC_EEEEEEENSN_INS5_IJNS5_IJNS5_IJSQ_SC_EEENS5_IJSO_SC_EEEEEESC_NS5_IJSP_SC_EEEEEENS5_IJNS5_IJNS5_IJSV_SZ_EEESY_EEESX_NS5_IJSC_SZ_EEEEEEEEEEEvNS4_8identityENS5_IJNS4_28SM100_TMA_2SM_LOAD_MULTICASTES26_EEES24_vS25_EENS_8epilogue10collective18CollectiveEpilogueINS29_23Sm100TmaWarpSpecializedILi3ELi2ELi32ELb1ELb0EEEJNS5_IJSH_SG_SH_EEENS5_IJNSN_ISH_SC_EENSN_ISO_SC_EEEEENS_10bfloat16_tESM_S2I_SM_NS29_6fusion15FusionCallbacksIS2D_NS2J_17LinearCombinationIS2I_fS2I_fLNS_15FloatRoundStyleE2EEES2E_S2H_JEEENS4_5SM1004TMEM4LOAD26SM100_TMEM_LOAD_32dp32b32xENS4_13SM90_TMA_LOADENS1L_INS1M_ILi2ELi4ELi3EEENS1O_ILi16EEENSN_INS5_IJSB_SO_EEES1V_EEEENS4_39AutoVectorizingCopyWithAssumedAlignmentILi128EEENS4_14SM90_TMA_STOREES2Y_S30_S30_EEEvvEEEEvNT_6ParamsE:
[----:B------:R-:W1:Y:S01]  /*0000*/  LDC R1, c[0x0][0x37c] ;  /* 0x0000df00ff017b82 */ /* 0x000e620000000800 */
[----:B------:R-:W2:Y:S01]  /*0010*/  S2R R92, SR_TID.X ;  /* 0x00000000005c7919 */ /* 0x000ea20000002100 */
[----:B------:R-:W3:Y:S06]  /*0020*/  LDCU.64 UR12, c[0x0][0xc90] ;  /* 0x00019200ff0c77ac */ /* 0x000eec0008000a00 */
[----:B------:R-:W4:Y:S01]  /*0030*/  S2UR UR4, SR_CgaCtaId ;  /* 0x00000000000479c3 */ /* 0x000f220000008800 */
[----:B------:R-:W-:Y:S02]  /*0040*/  PRMT R84, RZ, 0x7610, R84 ;  /* 0x00007610ff547816 */ /* 0x000fe40000000054 */
[----:B------:R-:W-:Y:S01]  /*0050*/  ELECT P1, URZ, PT ;  /* 0x0000000000ff782f */ /* 0x000fe20003820000 */
[----:B---3--:R-:W-:-:S04]  /*0060*/  UISETP.NE.U32.AND UP0, UPT, UR12, URZ, UPT ;  /* 0x000000ff0c00728c */ /* 0x008fc8000bf05070 */
[----:B------:R-:W-:Y:S02]  /*0070*/  UISETP.NE.AND.EX UP0, UPT, UR13, URZ, UPT, UP0 ;  /* 0x000000ff0d00728c */ /* 0x000fe4000bf05300 */
[----:B----4-:R-:W-:Y:S02]  /*0080*/  ULOP3.LUT UR71, UR4, 0x1, URZ, 0xc0, !UPT ;  /* 0x0000000104477892 */ /* 0x010fe4000f8ec0ff */
[----:B------:R-:W-:Y:S01]  /*0090*/  ULOP3.LUT UR70, UR4, 0x1, URZ, 0x3c, !UPT ;  /* 0x0000000104467892 */ /* 0x000fe2000f8e3cff */
[----:B--2---:R-:W-:-:S05]  /*00a0*/  SHF.R.U32.HI R85, RZ, 0x5, R92 ;  /* 0x00000005ff557819 */ /* 0x004fca000001165c */
[----:B------:R-:W2:Y:S02]  /*00b0*/  SHFL.IDX PT, R0, R85, RZ, 0x1f ;  /* 0x00001fff55007589 */ /* 0x000ea400000e0000 */
[----:B--2---:R-:W-:Y:S01]  /*00c0*/  R2UR UR20, R0 ;  /* 0x00000000001472ca */ /* 0x004fe200000e0000 */
[----:B-1----:R-:W-:-:S14]  /*00d0*/  BRA.U UP0, `(.L_x_0) ;  /* 0x0000000100307547 */ /* 0x002fdc000b800000 */
[----:B------:R-:W1:Y:S02]  /*00e0*/  LDCU.64 UR4, c[0x0][0xc88] ;  /* 0x00019100ff0477ac */ /* 0x000e640008000a00 */
[----:B-1----:R-:W-:-:S04]  /*00f0*/  UISETP.NE.U32.AND UP0, UPT, UR4, URZ, UPT ;  /* 0x000000ff0400728c */ /* 0x002fc8000bf05070 */
[----:B------:R-:W-:-:S09]  /*0100*/  UISETP.NE.AND.EX UP0, UPT, UR5, URZ, UPT, UP0 ;  /* 0x000000ff0500728c */ /* 0x000fd2000bf05300 */
[----:B------:R-:W-:Y:S05]  /*0110*/  BRA.U !UP0, `(.L_x_1) ;  /* 0x0000000108147547 */ /* 0x000fea000b800000 */
[----:B------:R-:W1:Y:S01]  /*0120*/  LDC.64 R2, c[0x0][0xc88] ;  /* 0x00032200ff027b82 */ /* 0x000e620000000a00 */
[----:B------:R-:W1:Y:S02]  /*0130*/  LDCU.64 UR4, c[0x0][0x358] ;  /* 0x00006b00ff0477ac */ /* 0x000e640008000a00 */
[----:B-1----:R1:W5:Y:S01]  /*0140*/  LDG.E R41, desc[UR4][R2.64] ;  /* 0x0000000402297981 */ /* 0x002362000c1e1900 */
[----:B------:R-:W-:Y:S01]  /*0150*/  HFMA2 R84, -RZ, RZ, 0, 5.9604644775390625e-08 ;  /* 0x00000001ff547431 */ /* 0x000fe200000001ff */
[----:B------:R-:W-:Y:S05]  /*0160*/  BRA `(.L_x_0) ;  /* 0x00000000000c7947 */ /* 0x000fea0003800000 */
.L_x_1:
[----:B------:R-:W1:Y:S01]  /*0170*/  LDCU UR4, c[0x0][0xc80] ;  /* 0x00019000ff0477ac */ /* 0x000e620008000800 */
[----:B------:R-:W-:Y:S01]  /*0180*/  HFMA2 R84, -RZ, RZ, 0, 5.9604644775390625e-08 ;  /* 0x00000001ff547431 */ /* 0x000fe200000001ff */
[----:B-1----:R-:W-:-:S07]  /*0190*/  MOV R41, UR4 ;  /* 0x0000000400297c02 */ /* 0x002fce0008000f00 */
.L_x_0:
[----:B------:R-:W2:Y:S02]  /*01a0*/  LDCU.64 UR4, c[0x0][0xcb0] ;  /* 0x00019600ff0477ac */ /* 0x000ea40008000a00 */
[----:B--2---:R-:W-:-:S04]  /*01b0*/  UISETP.NE.U32.AND UP0, UPT, UR4, URZ, UPT ;  /* 0x000000ff0400728c */ /* 0x004fc8000bf05070 */
[----:B------:R-:W-:-:S09]  /*01c0*/  UISETP.NE.AND.EX UP0, UPT, UR5, URZ, UPT, UP0 ;  /* 0x000000ff0500728c */ /* 0x000fd2000bf05300 */
[----:B------:R-:W-:Y:S05]  /*01d0*/  BRA.U UP0, `(.L_x_2) ;  /* 0x0000000100287547 */ /* 0x000fea000b800000 */
[----:B------:R-:W2:Y:S02]  /*01e0*/  LDCU.64 UR4, c[0x0][0xca8] ;  /* 0x00019500ff0477ac */ /* 0x000ea40008000a00 */
[----:B--2---:R-:W-:-:S04]  /*01f0*/  UISETP.NE.U32.AND UP0, UPT, UR4, URZ, UPT ;  /* 0x000000ff0400728c */ /* 0x004fc8000bf05070 */
[----:B------:R-:W-:-:S09]  /*0200*/  UISETP.NE.AND.EX UP0, UPT, UR5, URZ, UPT, UP0 ;  /* 0x000000ff0500728c */ /* 0x000fd2000bf05300 */
[----:B------:R-:W-:Y:S05]  /*0210*/  BRA.U !UP0, `(.L_x_3) ;  /* 0x0000000108107547 */ /* 0x000fea000b800000 */
[----:B------:R-:W2:Y:S01]  /*0220*/  LDC.64 R38, c[0x0][0xca8] ;  /* 0x00032a00ff267b82 */ /* 0x000ea20000000a00 */
[----:B------:R-:W2:Y:S02]  /*0230*/  LDCU.64 UR4, c[0x0][0x358] ;  /* 0x00006b00ff0477ac */ /* 0x000ea40008000a00 */
[----:B--2---:R2:W5:Y:S01]  /*0240*/  LDG.E R38, desc[UR4][R38.64] ;  /* 0x0000000426267981 */ /* 0x004562000c1e1900 */
[----:B------:R-:W-:Y:S05]  /*0250*/  BRA `(.L_x_2) ;  /* 0x0000000000087947 */ /* 0x000fea0003800000 */
.L_x_3:
[----:B------:R-:W2:Y:S02]  /*0260*/  LDCU UR4, c[0x0][0xca0] ;  /* 0x00019400ff0477ac */ /* 0x000ea40008000800 */
[----:B--2---:R-:W-:Y:S02]  /*0270*/  MOV R38, UR4 ;  /* 0x0000000400267c02 */ /* 0x004fe40008000f00 */
.L_x_2:
[----:B------:R-:W-:Y:S01]  /*0280*/  IMAD.U32 R0, RZ, RZ, UR20 ;  /* 0x00000014ff007e24 */ /* 0x000fe2000f8e00ff */
[----:B------:R-:W-:Y:S04]  /*0290*/  BSSY.RECONVERGENT B0, `(.L_x_4) ;  /* 0x0000012000007945 */ /* 0x000fe80003800200 */
[C---:B------:R-:W-:Y:S02]  /*02a0*/  ISETP.NE.OR P2, PT, R0.reuse, 0x1, !P1 ;  /* 0x000000010000780c */ /* 0x040fe40004f45670 */
[----:B------:R-:W-:-:S11]  /*02b0*/  ISETP.NE.OR P0, PT, R0, 0x3, !P1 ;  /* 0x000000030000780c */ /* 0x000fd60004f05670 */
[----:B------:R-:W-:Y:S05]  /*02c0*/  @P2 BRA `(.L_x_5) ;  /* 0x0000000000382947 */ /* 0x000fea0003800000 */
[----:B------:R-:W3:Y:S02]  /*02d0*/  LDCU.64 UR4, c[0x0][0x348] ;  /* 0x00006900ff0477ac */ /* 0x000ee40008000a00 */
[----:B---3--:R-:W-:Y:S02]  /*02e0*/  UIADD3 UR10, UP3, UPT, UR4, 0x80, URZ ;  /* 0x00000080040a7890 */ /* 0x008fe4000ff7e0ff */
[----:B------:R-:W-:Y:S02]  /*02f0*/  UIADD3 UR8, UP2, UPT, UR4, 0x180, URZ ;  /* 0x0000018004087890 */ /* 0x000fe4000ff5e0ff */
[----:B------:R-:W-:Y:S02]  /*0300*/  UIADD3 UR6, UP1, UPT, UR4, 0x280, URZ ;  /* 0x0000028004067890 */ /* 0x000fe4000ff3e0ff */
[----:B------:R-:W-:Y:S02]  /*0310*/  UIADD3 UR4, UP0, UPT, UR4, 0x380, URZ ;  /* 0x0000038004047890 */ /* 0x000fe4000ff1e0ff */
[----:B------:R-:W-:-:S02]  /*0320*/  UIADD3.X UR11, UPT, UPT, URZ, UR5, URZ, UP3, !UPT ;  /* 0x00000005ff0b7290 */ /* 0x000fc40009ffe4ff */
[----:B------:R-:W-:Y:S02]  /*0330*/  UIADD3.X UR9, UPT, UPT, URZ, UR5, URZ, UP2, !UPT ;  /* 0x00000005ff097290 */ /* 0x000fe400097fe4ff */
[----:B------:R-:W-:Y:S02]  /*0340*/  UIADD3.X UR7, UPT, UPT, URZ, UR5, URZ, UP1, !UPT ;  /* 0x00000005ff077290 */ /* 0x000fe40008ffe4ff */
[----:B------:R-:W-:-:S03]  /*0350*/  UIADD3.X UR5, UPT, UPT, URZ, UR5, URZ, UP0, !UPT ;  /* 0x00000005ff057290 */ /* 0x000fc600087fe4ff */
[----:B------:R3:W-:Y:S02]  /*0360*/  UTMACCTL.PF [UR10] ;  /* 0x000000000a0079b9 */ /* 0x0007e40008040000 */
[----:B------:R3:W-:Y:S02]  /*0370*/  UTMACCTL.PF [UR8] ;  /* 0x00000000080079b9 */ /* 0x0007e40008040000 */
[----:B------:R3:W-:Y:S02]  /*0380*/  UTMACCTL.PF [UR6] ;  /* 0x00000000060079b9 */ /* 0x0007e40008040000 */
[----:B------:R3:W-:Y:S02]  /*0390*/  UTMACCTL.PF [UR4] ;  /* 0x00000000040079b9 */ /* 0x0007e40008040000 */
[----:B---3--:R-:W-:Y:S01]  /*03a0*/  NOP ;  /* 0x0000000000007918 */ /* 0x008fe20000000000 */
.L_x_5:
[----:B------:R-:W-:Y:S05]  /*03b0*/  BSYNC.RECONVERGENT B0 ;  /* 0x0000000000007941 */ /* 0x000fea0003800200 */
.L_x_4:
[----:B------:R-:W-:Y:S04]  /*03c0*/  BSSY.RECONVERGENT B0, `(.L_x_6) ;  /* 0x000000a000007945 */ /* 0x000fe80003800200 */
[----:B------:R-:W-:Y:S05]  /*03d0*/  @P0 BRA `(.L_x_7) ;  /* 0x0000000000200947 */ /* 0x000fea0003800000 */
[----:B------:R-:W3:Y:S02]  /*03e0*/  LDCU.64 UR4, c[0x0][0x348] ;  /* 0x00006900ff0477ac */ /* 0x000ee40008000a00 */
[----:B---3--:R-:W-:Y:S02]  /*03f0*/  UIADD3 UR6, UP1, UPT, UR4, 0x980, URZ ;  /* 0x0000098004067890 */ /* 0x008fe4000ff3e0ff */
[----:B------:R-:W-:Y:S02]  /*0400*/  UIADD3 UR4, UP0, UPT, UR4, 0xa80, URZ ;  /* 0x00000a8004047890 */ /* 0x000fe4000ff1e0ff */
[----:B------:R-:W-:Y:S02]  /*0410*/  UIADD3.X UR7, UPT, UPT, URZ, UR5, URZ, UP1, !UPT ;  /* 0x00000005ff077290 */ /* 0x000fe40008ffe4ff */
[----:B------:R-:W-:-:S07]  /*0420*/  UIADD3.X UR5, UPT, UPT, URZ, UR5, URZ, UP0, !UPT ;  /* 0x00000005ff057290 */ /* 0x000fce00087fe4ff */
[----:B------:R3:W-:Y:S02]  /*0430*/  UTMACCTL.PF [UR6] ;  /* 0x00000000060079b9 */ /* 0x0007e40008040000 */
[----:B------:R3:W-:Y:S02]  /*0440*/  UTMACCTL.PF [UR4] ;  /* 0x00000000040079b9 */ /* 0x0007e40008040000 */
[----:B---3--:R-:W-:Y:S01]  /*0450*/  NOP ;  /* 0x0000000000007918 */ /* 0x008fe20000000000 */
.L_x_7:
[----:B------:R-:W-:Y:S05]  /*0460*/  BSYNC.RECONVERGENT B0 ;  /* 0x0000000000007941 */ /* 0x000fea0003800200 */
.L_x_6:
[----:B------:R-:W3:Y:S01]  /*0470*/  LDCU.64 UR4, c[0x0][0xc88] ;  /* 0x00019100ff0477ac */ /* 0x000ee20008000a00 */
[----:B------:R-:W-:Y:S02]  /*0480*/  UISETP.EQ.U32.AND UP2, UPT, UR12, URZ, UPT ;  /* 0x000000ff0c00728c */ /* 0x000fe4000bf42070 */
[----:B------:R-:W-:Y:S02]  /*0490*/  UPLOP3.LUT UP4, UPT, UPT, UPT, UPT, 0x80, 0x8 ;  /* 0x000000000008789c */ /* 0x000fe40003f8f070 */
[----:B---3--:R-:W-:-:S04]  /*04a0*/  UISETP.NE.U32.AND UP0, UPT, UR4, URZ, UPT ;  /* 0x000000ff0400728c */ /* 0x008fc8000bf05070 */
[----:B------:R-:W-:-:S04]  /*04b0*/  UISETP.NE.AND.EX UP1, UPT, UR5, URZ, UPT, UP0 ;  /* 0x000000ff0500728c */ /* 0x000fc8000bf25300 */
[----:B------:R-:W-:-:S04]  /*04c0*/  UISETP.EQ.OR.EX UP3, UPT, UR13, URZ, !UP1, UP2 ;  /* 0x000000ff0d00728c */ /* 0x000fc8000cf62720 */
[----:B------:R-:W-:-:S06]  /*04d0*/  UP2UR UR4, UPR, URZ, 0x8 ;  /* 0x00000008ff047883 */ /* 0x000fcc0008000000 */
[----:B------:R-:W-:Y:S01]  /*04e0*/  MOV R88, UR4 ;  /* 0x0000000400587c02 */ /* 0x000fe20008000f00 */
[----:B------:R-:W-:Y:S06]  /*04f0*/  BRA.U !UP3, `(.L_x_8) ;  /* 0x000000010b207547 */ /* 0x000fec000b800000 */
[----:B------:R-:W-:Y:S01]  /*0500*/  UISETP.NE.U32.AND UP2, UPT, UR12, URZ, UPT ;  /* 0x000000ff0c00728c */ /* 0x000fe2000bf45070 */
[----:B-----5:R-:W-:Y:S01]  /*0510*/  FSETP.NEU.AND P0, PT, R41, RZ, PT ;  /* 0x000000ff2900720b */ /* 0x020fe20003f0d000 */
[----:B------:R-:W-:Y:S02]  /*0520*/  USEL UR4, URZ, 0xffffffff, UP1 ;  /* 0xffffffffff047887 */ /* 0x000fe40008800000 */
[----:B------:R-:W-:-:S10]  /*0530*/  UISETP.NE.AND.EX UP2, UPT, UR13, URZ, UPT, UP2 ;  /* 0x000000ff0d00728c */ /* 0x000fd4000bf45320 */
[----:B------:R-:W-:Y:S01]  /*0540*/  VOTEU.ANY UP0, P0 ;  /* 0x0000000000ff7886 */ /* 0x000fe20000000100 */
[----:B------:R-:W-:-:S04]  /*0550*/  @!UP2 USEL UR4, URZ, 0xffffffff, UP0 ;  /* 0xffffffffff04a887 */ /* 0x000fc80008000000 */
[----:B------:R-:W-:-:S04]  /*0560*/  ULOP3.LUT UR4, UR4, 0x1, URZ, 0xc0, !UPT ;  /* 0x0000000104047892 */ /* 0x000fc8000f8ec0ff */
[----:B------:R-:W-:-:S11]  /*0570*/  UISETP.NE.U32.AND UP4, UPT, UR4, 0x1, UPT ;  /* 0x000000010400788c */ /* 0x000fd6000bf85070 */
.L_x_8:
[----:B------:R-:W3:Y:S01]  /*0580*/  SHFL.IDX PT, R0, R85, RZ, 0x1f ;  /* 0x00001fff55007589 */ /* 0x000ee200000e0000 */
[----:B------:R-:W-:-:S04]  /*0590*/  UISETP.NE.AND UP0, UPT, UR20, 0x2, UPT ;  /* 0x000000021400788c */ /* 0x000fc8000bf05270 */
[----:B------:R-:W-:Y:S02]  /*05a0*/  UISETP.EQ.AND UP2, UPT, UR71, URZ, !UP0 ;  /* 0x000000ff4700728c */ /* 0x000fe4000c742270 */
[----:B------:R-:W-:-:S04]  /*05b0*/  USEL UR40, URZ, 0x1, UP0 ;  /* 0x00000001ff287887 */ /* 0x000fc80008000000 */
[----:B------:R-:W-:Y:S02]  /*05c0*/  PLOP3.LUT P4, PT, P1, PT, UP2, 0x80, 0x8 ;  /* 0x000000000008781c */ /* 0x000fe40000f8f028 */
[----:B---3--:R-:W-:-:S13]  /*05d0*/  ISETP.NE.AND P0, PT, R0, RZ, PT ;  /* 0x000000ff0000720c */ /* 0x008fda0003f05270 */
[----:B------:R-:W-:Y:S05]  /*05e0*/  @P0 BRA `(.L_x_9) ;  /* 0x00000000008c0947 */ /* 0x000fea0003800000 */
[----:B------:R-:W-:Y:S01]  /*05f0*/  ELECT P0, URZ, PT ;  /* 0x0000000000ff782f */ /* 0x000fe20003800000 */
[----:B------:R-:W-:-:S12]  /*0600*/  BSSY.RECONVERGENT B0, `(.L_x_9) ;  /* 0x0000021000007945 */ /* 0x000fd80003800200 */
[----:B------:R-:W-:Y:S05]  /*0610*/  @!P0 BRA `(.L_x_10) ;  /* 0x00000000007c8947 */ /* 0x000fea0003800000 */
[----:B------:R-:W3:Y:S01]  /*0620*/  S2UR UR5, SR_CgaCtaId ;  /* 0x00000000000579c3 */ /* 0x000ee20000008800 */
[----:B------:R-:W-:Y:S01]  /*0630*/  UMOV UR4, 0x400 ;  /* 0x0000040000047882 */ /* 0x000fe20000000000 */
[----:B------:R-:W-:Y:S01]  /*0640*/  UMOV UR8, 0x1 ;  /* 0x0000000100087882 */ /* 0x000fe20000000000 */
[----:B------:R-:W-:Y:S01]  /*0650*/  UMOV UR6, 0x4 ;  /* 0x0000000400067882 */ /* 0x000fe20000000000 */
[----:B------:R-:W-:-:S04]  /*0660*/  UIADD3 UR8, UPT, UPT, -UR8, 0x100000, URZ ;  /* 0x0010000008087890 */ /* 0x000fc8000fffe1ff */
[----:B------:R-:W-:Y:S02]  /*0670*/  USHF.L.U32 UR9, UR8, 0xb, URZ ;  /* 0x0000000b08097899 */ /* 0x000fe400080006ff */
[----:B------:R-:W-:Y:S02]  /*0680*/  USHF.L.U32 UR8, UR8, 0x1, URZ ;  /* 0x0000000108087899 */ /* 0x000fe400080006ff */
[----:B------:R-:W-:-:S04]  /*0690*/  UIADD3 UR6, UPT, UPT, -UR6, 0x100000, URZ ;  /* 0x0010000006067890 */ /* 0x000fc8000fffe1ff */
[----:B------:R-:W-:Y:S02]  /*06a0*/  USHF.L.U32 UR7, UR6, 0xb, URZ ;  /* 0x0000000b06077899 */ /* 0x000fe400080006ff */
[----:B------:R-:W-:Y:S02]  /*06b0*/  USHF.L.U32 UR6, UR6, 0x1, URZ ;  /* 0x0000000106067899 */ /* 0x000fe400080006ff */
[----:B---3--:R-:W-:Y:S01]  /*06c0*/  ULEA UR4, UR5, UR4, 0x18 ;  /* 0x0000000405047291 */ /* 0x008fe2000f8ec0ff */
[----:B------:R-:W3:Y:S11]  /*06d0*/  FENCE.VIEW.ASYNC.S ;  /* 0x00000000000073c6 */ /* 0x000ef60000000000 */
[----:B---3--:R3:W4:Y:S01]  /*06e0*/  SYNCS.EXCH.64 URZ, [UR4], UR8 ;  /* 0x0000000804ff75b2 */ /* 0x0087220008000100 */
[----:B------:R3:W1:Y:S01]  /*06f0*/  SYNCS.EXCH.64 URZ, [UR4+0x48], UR6 ;  /* 0x0000480604ff75b2 */ /* 0x0006620008000100 */
        /* <DEDUP_REMOVED lines=15> */
[----:B------:R3:W1:Y:S02]  /*07f0*/  SYNCS.EXCH.64 URZ, [UR4+0x88], UR6 ;  /* 0x0000880604ff75b2 */ /* 0x0006640008000100 */
[----:B---3--:R-:W-:Y:S01]  /*0800*/  NOP ;  /* 0x0000000000007918 */ /* 0x008fe20000000000 */
.L_x_10:
[----:B------:R-:W-:Y:S05]  /*0810*/  BSYNC.RECONVERGENT B0 ;  /* 0x0000000000007941 */ /* 0x000fea0003800200 */
.L_x_9:
[----:B------:R-:W3:Y:S01]  /*0820*/  SHFL.IDX PT, R0, R85, RZ, 0x1f ;  /* 0x00001fff55007589 */ /* 0x000ee200000e0000 */
[----:B------:R-:W-:Y:S01]  /*0830*/  NOP ;  /* 0x0000000000007918 */ /* 0x000fe20000000000 */
[----:B---3--:R-:W-:-:S13]  /*0840*/  ISETP.NE.AND P0, PT, R0, 0x1, PT ;  /* 0x000000010000780c */ /* 0x008fda0003f05270 */
[----:B------:R-:W-:Y:S05]  /*0850*/  @P0 BRA `(.L_x_11) ;  /* 0x0000000000500947 */ /* 0x000fea0003800000 */
        /* <DEDUP_REMOVED lines=9> */
[----:B------:R-:W-:Y:S01]  /*08f0*/  USHF.L.U32 UR6, UR6, 0x1, URZ ;  /* 0x0000000106067899 */ /* 0x000fe200080006ff */
[----:B------:R-:W-:Y:S01]  /*0900*/  ELECT P0, URZ, PT ;  /* 0x0000000000ff782f */ /* 0x000fe20003800000 */
[----:B---3--:R-:W-:Y:S01]  /*0910*/  ULEA UR4, UR5, UR4, 0x18 ;  /* 0x0000000405047291 */ /* 0x008fe2000f8ec0ff */
[----:B------:R-:W3:Y:S11]  /*0920*/  FENCE.VIEW.ASYNC.S ;  /* 0x00000000000073c6 */ /* 0x000ef60000000000 */
[----:B---3--:R3:W1:Y:S01]  /*0930*/  SYNCS.EXCH.64 URZ, [UR4+0x90], UR8 ;  /* 0x0000900804ff75b2 */ /* 0x0086620008000100 */
[----:B------:R3:W1:Y:S01]  /*0940*/  SYNCS.EXCH.64 URZ, [UR4+0xa8], UR6 ;  /* 0x0000a80604ff75b2 */ /* 0x0006620008000100 */
[----:B------:R3:W1:Y:S01]  /*0950*/  SYNCS.EXCH.64 URZ, [UR4+0x98], UR8 ;  /* 0x0000980804ff75b2 */ /* 0x0006620008000100 */
[----:B------:R3:W1:Y:S01]  /*0960*/  SYNCS.EXCH.64 URZ, [UR4+0xb0], UR6 ;  /* 0x0000b00604ff75b2 */ /* 0x0006620008000100 */
[----:B------:R3:W1:Y:S01]  /*0970*/  SYNCS.EXCH.64 URZ, [UR4+0xa0], UR8 ;  /* 0x0000a00804ff75b2 */ /* 0x0006620008000100 */
[----:B------:R3:W1:Y:S01]  /*0980*/  SYNCS.EXCH.64 URZ, [UR4+0xb8], UR6 ;  /* 0x0000b80604ff75b2 */ /* 0x0006620008000100 */
[----:B------:R-:W-:Y:S01]  /*0990*/  NOP ;  /* 0x0000000000007918 */ /* 0x000fe20000000000 */
.L_x_11:
[----:B------:R-:W2:Y:S01]  /*09a0*/  SHFL.IDX PT, R0, R85, RZ, 0x1f ;  /* 0x00001fff55007589 */ /* 0x000ea200000e0000 */
[----:B------:R-:W-:Y:S01]  /*09b0*/  NOP ;  /* 0x0000000000007918 */ /* 0x000fe20000000000 */
[----:B--2---:R-:W-:-:S13]  /*09c0*/  ISETP.NE.AND P0, PT, R0, 0x3, PT ;  /* 0x000000030000780c */ /* 0x004fda0003f05270 */
[----:B------:R-:W-:Y:S05]  /*09d0*/  @P0 BRA `(.L_x_12) ;  /* 0x0000000000300947 */ /* 0x000fea0003800000 */
[----:B------:R-:W2:Y:S01]  /*09e0*/  S2UR UR5, SR_CgaCtaId ;  /* 0x00000000000579c3 */ /* 0x000ea20000008800 */
[----:B---3--:R-:W-:Y:S01]  /*09f0*/  UMOV UR6, 0x400 ;  /* 0x0000040000067882 */ /* 0x008fe20000000000 */
[----:B------:R-:W-:Y:S01]  /*0a00*/  UMOV UR4, 0x20 ;  /* 0x0000002000047882 */ /* 0x000fe20000000000 */
[----:B------:R-:W-:Y:S01]  /*0a10*/  ELECT P0, URZ, PT ;  /* 0x0000000000ff782f */ /* 0x000fe20003800000 */
[----:B--2---:R-:W-:Y:S02]  /*0a20*/  ULEA UR6, UR5, UR6, 0x18 ;  /* 0x0000000605067291 */ /* 0x004fe4000f8ec0ff */
[----:B------:R-:W-:-:S04]  /*0a30*/  UIADD3 UR4, UPT, UPT, -UR4, 0x100000, URZ ;  /* 0x0010000004047890 */ /* 0x000fc8000fffe1ff */
[----:B------:R-:W-:Y:S02]  /*0a40*/  USHF.L.U32 UR5, UR4, 0xb, URZ ;  /* 0x0000000b04057899 */ /* 0x000fe400080006ff */
[----:B------:R-:W-:Y:S01]  /*0a50*/  USHF.L.U32 UR4, UR4, 0x1, URZ ;  /* 0x0000000104047899 */ /* 0x000fe200080006ff */
[----:B------:R-:W2:Y:S11]  /*0a60*/  FENCE.VIEW.ASYNC.S ;  /* 0x00000000000073c6 */ /* 0x000eb60000000000 */
[----:B--2---:R2:W3:Y:S01]  /*0a70*/  SYNCS.EXCH.64 URZ, [UR6+0xc0], UR4 ;  /* 0x0000c00406ff75b2 */ /* 0x0044e20008000100 */
[----:B------:R2:W1:Y:S01]  /*0a80*/  SYNCS.EXCH.64 URZ, [UR6+0xc8], UR4 ;  /* 0x0000c80406ff75b2 */ /* 0x0004620008000100 */
[----:B------:R-:W-:Y:S01]  /*0a90*/  NOP ;  /* 0x0000000000007918 */ /* 0x000fe20000000000 */
.L_x_12:
[----:B------:R-:W4:Y:S01]  /*0aa0*/  SHFL.IDX PT, R0, R85, RZ, 0x1f ;  /* 0x00001fff55007589 */ /* 0x000f2200000e0000 */
[----:B------:R-:W-:Y:S01]  /*0ab0*/  NOP ;  /* 0x0000000000007918 */ /* 0x000fe20000000000 */
[----:B----4-:R-:W-:-:S13]  /*0ac0*/  ISETP.NE.AND P0, PT, R0, 0x4, PT ;  /* 0x000000040000780c */ /* 0x010fda0003f05270 */
[----:B------:R-:W-:Y:S05]  /*0ad0*/  @P0 BRA `(.L_x_13) ;  /* 0x00000000004c0947 */ /* 0x000fea0003800000 */
[----:B--2---:R-:W2:Y:S01]  /*0ae0*/  S2UR UR5, SR_CgaCtaId ;  /* 0x00000000000579c3 */ /* 0x004ea20000008800 */
[----:B---3--:R-:W-:Y:S01]  /*0af0*/  UMOV UR4, 0x720 ;  /* 0x0000072000047882 */ /* 0x008fe20000000000 */
[----:B------:R-:W-:Y:S01]  /*0b00*/  UMOV UR6, 0x400 ;  /* 0x0000040000067882 */ /* 0x000fe20000000000 */
[----:B------:R-:W-:Y:S01]  /*0b10*/  USEL UR4, UR4, 0x620, UP4 ;  /* 0x0000062004047887 */ /* 0x000fe2000a000000 */
[----:B------:R-:W-:Y:S01]  /*0b20*/  UMOV UR8, 0x1 ;  /* 0x0000000100087882 */ /* 0x000fe20000000000 */
[----:B------:R-:W-:Y:S01]  /*0b30*/  ELECT P0, URZ, PT ;  /* 0x0000000000ff782f */ /* 0x000fe20003800000 */
[----:B------:R-:W-:-:S04]  /*0b40*/  UIADD3 UR8, UPT, UPT, -UR8, 0x100000, URZ ;  /* 0x0010000008087890 */ /* 0x000fc8000fffe1ff */
[----:B------:R-:W-:Y:S02]  /*0b50*/  USHF.L.U32 UR9, UR8, 0xb, URZ ;  /* 0x0000000b08097899 */ /* 0x000fe400080006ff */
[----:B------:R-:W-:Y:S02]  /*0b60*/  USHF.L.U32 UR8, UR8, 0x1, URZ ;  /* 0x0000000108087899 */ /* 0x000fe400080006ff */
[----:B--2---:R-:W-:Y:S02]  /*0b70*/  ULEA UR6, UR5, UR6, 0x18 ;  /* 0x0000000605067291 */ /* 0x004fe4000f8ec0ff */
[----:B------:R-:W-:-:S04]  /*0b80*/  UIADD3 UR4, UPT, UPT, -UR4, 0x100000, URZ ;  /* 0x0010000004047890 */ /* 0x000fc8000fffe1ff */
[----:B------:R-:W-:Y:S02]  /*0b90*/  USHF.L.U32 UR5, UR4, 0xb, URZ ;  /* 0x0000000b04057899 */ /* 0x000fe400080006ff */
[----:B------:R-:W-:Y:S01]  /*0ba0*/  USHF.L.U32 UR4, UR4, 0x1, URZ ;  /* 0x0000000104047899 */ /* 0x000fe200080006ff */
[----:B------:R-:W2:Y:S03]  /*0bb0*/  FENCE.VIEW.ASYNC.S ;  /* 0x00000000000073c6 */ /* 0x000ea60000000000 */
[----:B--2---:R4:W2:Y:S08]  /*0bc0*/  SYNCS.EXCH.64 URZ, [UR6+0xd0], UR8 ;  /* 0x0000d00806ff75b2 */ /* 0x0048b00008000100 */
[----:B------:R4:W3:Y:S01]  /*0bd0*/  SYNCS.EXCH.64 URZ, [UR6+0xe0], UR4 ;  /* 0x0000e00406ff75b2 */ /* 0x0008e20008000100 */
[----:B------:R4:W1:Y:S01]  /*0be0*/  SYNCS.EXCH.64 URZ, [UR6+0xd8], UR8 ;  /* 0x0000d80806ff75b2 */ /* 0x0008620008000100 */
[----:B------:R4:W1:Y:S02]  /*0bf0*/  SYNCS.EXCH.64 URZ, [UR6+0xe8], UR4 ;  /* 0x0000e80406ff75b2 */ /* 0x0008640008000100 */
[----:B----4-:R-:W-:Y:S01]  /*0c00*/  NOP ;  /* 0x0000000000007918 */ /* 0x010fe20000000000 */
.L_x_13:
[----:B------:R-:W4:Y:S01]  /*0c10*/  SHFL.IDX PT, R0, R85, RZ, 0x1f ;  /* 0x00001fff55007589 */ /* 0x000f2200000e0000 */
[----:B------:R-:W-:Y:S01]  /*0c20*/  NOP ;  /* 0x0000000000007918 */ /* 0x000fe20000000000 */
[----:B----4-:R-:W-:-:S13]  /*0c30*/  ISETP.NE.AND P0, PT, R0, 0x5, PT ;  /* 0x000000050000780c */ /* 0x010fda0003f05270 */
[----:B------:R-:W-:Y:S05]  /*0c40*/  @P0 BRA `(.L_x_14) ;  /* 0x0000000000480947 */ /* 0x000fea0003800000 */
[----:B--2---:R-:W2:Y:S01]  /*0c50*/  S2UR UR5, SR_CgaCtaId ;  /* 0x00000000000579c3 */ /* 0x004ea20000008800 */
[----:B---3--:R-:W-:Y:S01]  /*0c60*/  UMOV UR4, 0x400 ;  /* 0x0000040000047882 */ /* 0x008fe20000000000 */
        /* <DEDUP_REMOVED lines=9> */
[----:B--2---:R-:W-:Y:S01]  /*0d00*/  ULEA UR4, UR5, UR4, 0x18 ;  /* 0x0000000405047291 */ /* 0x004fe2000f8ec0ff */
[----:B------:R-:W2:Y:S11]  /*0d10*/  FENCE.VIEW.ASYNC.S ;  /* 0x00000000000073c6 */ /* 0x000eb60000000000 */
[----:B--2---:R4:W2:Y:S01]  /*0d20*/  SYNCS.EXCH.64 URZ, [UR4+0xf0], UR6 ;  /* 0x0000f00604ff75b2 */ /* 0x0048a20008000100 */
[----:B------:R4:W3:Y:S01]  /*0d30*/  SYNCS.EXCH.64 URZ, [UR4+0x100], UR8 ;  /* 0x0001000804ff75b2 */ /* 0x0008e20008000100 */
[----:B------:R4:W1:Y:S01]  /*0d40*/  SYNCS.EXCH.64 URZ, [UR4+0xf8], UR6 ;  /* 0x0000f80604ff75b2 */ /* 0x0008620008000100 */
[----:B------:R4:W1:Y:S02]  /*0d50*/  SYNCS.EXCH.64 URZ, [UR4+0x108], UR8 ;  /* 0x0001080804ff75b2 */ /* 0x0008640008000100 */
[----:B----4-:R-:W-:Y:S01]  /*0d60*/  NOP ;  /* 0x0000000000007918 */ /* 0x010fe20000000000 */
.L_x_14:
[----:B------:R-:W4:Y:S01]  /*0d70*/  SHFL.IDX PT, R0, R85, RZ, 0x1f ;  /* 0x00001fff55007589 */ /* 0x000f2200000e0000 */
[----:B------:R-:W-:Y:S01]  /*0d80*/  ISETP.NE.OR P1, PT, RZ, UR20, !P1 ;  /* 0x00000014ff007c0c */ /* 0x000fe2000cf25670 */
[----:B------:R-:W-:Y:S01]  /*0d90*/  NOP ;  /* 0x0000000000007918 */ /* 0x000fe20000000000 */
[----:B----4-:R-:W-:-:S13]  /*0da0*/  ISETP.NE.AND P0, PT, R0, 0x3, PT ;  /* 0x000000030000780c */ /* 0x010fda0003f05270 */
[----:B------:R-:W-:Y:S05]  /*0db0*/  @P0 BRA `(.L_x_15) ;  /* 0x0000000000380947 */ /* 0x000fea0003800000 */
[----:B--2---:R-:W2:Y:S01]  /*0dc0*/  S2UR UR5, SR_CgaCtaId ;  /* 0x00000000000579c3 */ /* 0x004ea20000008800 */
[----:B---3--:R-:W-:Y:S01]  /*0dd0*/  UMOV UR4, 0x400 ;  /* 0x0000040000047882 */ /* 0x008fe20000000000 */
[----:B------:R-:W-:Y:S01]  /*0de0*/  UMOV UR6, 0x20 ;  /* 0x0000002000067882 */ /* 0x000fe20000000000 */
[----:B------:R-:W-:Y:S01]  /*0df0*/  ELECT P0, URZ, PT ;  /* 0x0000000000ff782f */ /* 0x000fe20003800000 */
[----:B------:R-:W-:-:S04]  /*0e00*/  UIADD3 UR6, UPT, UPT, -UR6, 0x100000, URZ ;  /* 0x0010000006067890 */ /* 0x000fc8000fffe1ff */
[----:B------:R-:W-:Y:S02]  /*0e10*/  USHF.L.U32 UR7, UR6, 0xb, URZ ;  /* 0x0000000b06077899 */ /* 0x000fe400080006ff */
[----:B------:R-:W-:Y:S02]  /*0e20*/  USHF.L.U32 UR6, UR6, 0x1, URZ ;  /* 0x0000000106067899 */ /* 0x000fe400080006ff */
[----:B--2---:R-:W-:Y:S01]  /*0e30*/  ULEA UR4, UR5, UR4, 0x18 ;  /* 0x0000000405047291 */ /* 0x004fe2000f8ec0ff */
[----:B------:R-:W2:Y:S11]  /*0e40*/  FENCE.VIEW.ASYNC.S ;  /* 0x00000000000073c6 */ /* 0x000eb60000000000 */
[----:B--2---:R4:W2:Y:S01]  /*0e50*/  SYNCS.EXCH.64 URZ, [UR4+0x110], UR6 ;  /* 0x0001100604ff75b2 */ /* 0x0048a20008000100 */
[----:B------:R4:W3:Y:S01]  /*0e60*/  SYNCS.EXCH.64 URZ, [UR4+0x120], UR6 ;  /* 0x0001200604ff75b2 */ /* 0x0008e20008000100 */
[----:B------:R4:W1:Y:S01]  /*0e70*/  SYNCS.EXCH.64 URZ, [UR4+0x118], UR6 ;  /* 0x0001180604ff75b2 */ /* 0x0008620008000100 */
[----:B------:R4:W1:Y:S02]  /*0e80*/  SYNCS.EXCH.64 URZ, [UR4+0x128], UR6 ;  /* 0x0001280604ff75b2 */ /* 0x0008640008000100 */
[----:B----4-:R-:W-:Y:S01]  /*0e90*/  NOP ;  /* 0x0000000000007918 */ /* 0x010fe20000000000 */
.L_x_15:
[----:B---3--:R-:W3:Y:S01]  /*0ea0*/  S2UR UR7, SR_CgaCtaId ;  /* 0x00000000000779c3 */ /* 0x008ee20000008800 */
[----:B------:R-:W-:Y:S01]  /*0eb0*/  VOTEU.ALL UP0, P1 ;  /* 0x0000000000ff7886 */ /* 0x000fe20000800000 */
[----:B--2---:R-:W-:Y:S01]  /*0ec0*/  UMOV UR4, 0x20 ;  /* 0x0000002000047882 */ /* 0x004fe20000000000 */
[----:B------:R-:W-:Y:S01]  /*0ed0*/  NOP ;  /* 0x0000000000007918 */ /* 0x000fe20000000000 */
[----:B-1----:R-:W-:Y:S01]  /*0ee0*/  LOP3.LUT R3, R92, 0x1f, RZ, 0xc0, !PT ;  /* 0x0000001f5c037812 */ /* 0x002fe200078ec0ff */
[----:B------:R-:W-:Y:S01]  /*0ef0*/  UISETP.NE.AND UP5, UPT, UR20, URZ, UPT ;  /* 0x000000ff1400728c */ /* 0x000fe2000bfa5270 */
[----:B------:R-:W-:Y:S01]  /*0f00*/  @!UP0 UMOV UR6, 0x400 ;  /* 0x0000040000068882 */ /* 0x000fe20000000000 */
[----:B------:R-:W-:-:S04]  /*0f10*/  @!UP0 UIADD3 UR4, UPT, UPT, -UR4, 0x100000, URZ ;  /* 0x0010000004048890 */ /* 0x000fc8000fffe1ff */
[----:B------:R-:W-:Y:S02]  /*0f20*/  @!UP0 USHF.L.U32 UR5, UR4, 0xb, URZ ;  /* 0x0000000b04058899 */ /* 0x000fe400080006ff */
[----:B------:R-:W-:Y:S02]  /*0f30*/  @!UP0 USHF.L.U32 UR4, UR4, 0x1, URZ ;  /* 0x0000000104048899 */ /* 0x000fe400080006ff */
[----:B---3--:R-:W-:Y:S01]  /*0f40*/  @!UP0 ULEA UR6, UR7, UR6, 0x18 ;  /* 0x0000000607068291 */ /* 0x008fe2000f8ec0ff */
[----:B------:R-:W1:Y:S01]  /*0f50*/  LDCU UR7, c[0x0][0x36c] ;  /* 0x00006d80ff0777ac */ /* 0x000e620008000800 */
[----:B------:R-:W-:Y:S01]  /*0f60*/  VOTEU.ALL UP0, P1 ;  /* 0x0000000000ff7886 */ /* 0x000fe20000800000 */
[----:B------:R-:W2:Y:S09]  /*0f70*/  FENCE.VIEW.ASYNC.S ;  /* 0x00000000000073c6 */ /* 0x000eb20000000000 */
[----:B--2---:R2:W3:Y:S01]  /*0f80*/  @!UP0 SYNCS.EXCH.64 URZ, [UR6+0x130], UR4 ;  /* 0x0001300406ff85b2 */ /* 0x0044e20008000100 */
[----:B-1----:R-:W-:-:S09]  /*0f90*/  UISETP.EQ.U32.AND UP6, UPT, UR7, 0x1, UPT ;  /* 0x000000010700788c */ /* 0x002fd2000bfc2070 */
[----:B--2---:R-:W-:Y:S05]  /*0fa0*/  BRA.U !UP6, `(.L_x_16) ;  /* 0x000000010e087547 */ /* 0x004fea000b800000 */
[----:B---3--:R-:W-:Y:S01]  /*0fb0*/  UCGABAR_ARV ;  /* 0x00000000000079c7 */ /* 0x008fe20008000000 */
[----:B------:R-:W-:Y:S05]  /*0fc0*/  BRA `(.L_x_17) ;  /* 0x0000000000047947 */ /* 0x000fea0003800000 */
.L_x_16:
[----:B---3--:R-:W-:Y:S01]  /*0fd0*/  NOP ;  /* 0x0000000000007918 */ /* 0x008fe20000000000 */
.L_x_17:
[----:B------:R-:W1:Y:S01]  /*0fe0*/  S2UR UR62, SR_CTAID.X ;  /* 0x00000000003e79c3 */ /* 0x000e620000002500 */
[----:B------:R-:W-:-:S05]  /*0ff0*/  CS2R.32 R87, SR_CgaSize ;  /* 0x0000000000577805 */ /* 0x000fca0000008a00 */
[----:B------:R-:W-:-:S05]  /*1000*/  IMAD R87, R87, -0xa0, RZ ;  /* 0xffffff6057577824 */ /* 0x000fca00078e02ff */
[----:B------:R-:W-:-:S14]  /*1010*/  R2UR UR5, R87 ;  /* 0x00000000570572ca */ /* 0x000fdc00000e0000 */
[----:B------:R-:W2:Y:S01]  /*1020*/  LDCU UR5, c[0x0][UR5+0x2b0] ;  /* 0x00005600050577ac */ /* 0x000ea20008000800 */
[----:B------:R-:W-:-:S05]  /*1030*/  CS2R.32 R87, SR_CgaSize ;  /* 0x0000000000577805 */ /* 0x000fca0000008a00 */
[----:B------:R-:W-:-:S05]  /*1040*/  IMAD R87, R87, -0xa0, RZ ;  /* 0xffffff6057577824 */ /* 0x000fca00078e02ff */
[----:B------:R-:W-:-:S14]  /*1050*/  R2UR UR4, R87 ;  /* 0x00000000570472ca */ /* 0x000fdc00000e0000 */
[----:B------:R-:W3:Y:S01]  /*1060*/  LDCU UR4, c[0x0][UR4+0x2b4] ;  /* 0x00005680040477ac */ /* 0x000ee20008000800 */
[----:B------:R-:W4:Y:S01]  /*1070*/  S2UR UR26, SR_CTAID.Y ;  /* 0x00000000001a79c3 */ /* 0x000f220000002600 */
[----:B------:R-:W-:-:S05]  /*1080*/  CS2R.32 R87, SR_CgaSize ;  /* 0x0000000000577805 */ /* 0x000fca0000008a00 */
[----:B------:R-:W-:-:S05]  /*1090*/  IMAD R87, R87, -0xa0, RZ ;  /* 0xffffff6057577824 */ /* 0x000fca00078e02ff */
[----:B------:R-:W-:-:S14]  /*10a0*/  R2UR UR7, R87 ;  /* 0x00000000570772ca */ /* 0x000fdc00000e0000 */
[----:B------:R-:W3:Y:S01]  /*10b0*/  LDCU UR7, c[0x0][UR7+0x2a0] ;  /* 0x00005400070777ac */ /* 0x000ee20008000800 */
[----:B------:R-:W-:-:S05]  /*10c0*/  CS2R.32 R87, SR_CgaSize ;  /* 0x0000000000577805 */ /* 0x000fca0000008a00 */
[----:B------:R-:W-:-:S05]  /*10d0*/  IMAD R87, R87, -0xa0, RZ ;  /* 0xffffff6057577824 */ /* 0x000fca00078e02ff */
[----:B------:R-:W-:-:S14]  /*10e0*/  R2UR UR8, R87 ;  /* 0x00000000570872ca */ /* 0x000fdc00000e0000 */
[----:B------:R-:W3:Y:S01]  /*10f0*/  LDCU UR8, c[0x0][UR8+0x2a4] ;  /* 0x00005480080877ac */ /* 0x000ee20008000800 */
[----:B------:R-:W3:Y:S01]  /*1100*/  S2UR UR9, SR_CgaCtaId ;  /* 0x00000000000979c3 */ /* 0x000ee20000008800 */
[----:B------:R-:W-:Y:S01]  /*1110*/  UISETP.GT.U32.AND UP0, UPT, UR71, 0xffff, UPT ;  /* 0x0000ffff4700788c */ /* 0x000fe2000bf04070 */
[----:B------:R-:W3:Y:S01]  /*1120*/  LDCU UR21, c[0x0][0xf24] ;  /* 0x0001e480ff1577ac */ /* 0x000ee20008000800 */
[----:B------:R-:W3:Y:S01]  /*1130*/  LDCU UR45, c[0x0][0xf24] ;  /* 0x0001e480ff2d77ac */ /* 0x000ee20008000800 */
[----:B-1----:R-:W-:Y:S01]  /*1140*/  I2FP.F32.U32 R2, UR62 ;  /* 0x0000003e00027c45 */ /* 0x002fe20008201000 */
[----:B------:R-:W1:Y:S04]  /*1150*/  LDCU UR24, c[0x0][0xf30] ;  /* 0x0001e600ff1877ac */ /* 0x000e680008000800 */
[----:B--2---:R-:W-:Y:S01]  /*1160*/  FMUL R2, R2, UR5 ;  /* 0x0000000502027c20 */ /* 0x004fe20008400000 */
[----:B------:R-:W-:Y:S01]  /*1170*/  USEL UR39, UR71, 0xffff, !UP0 ;  /* 0x0000ffff47277887 */ /* 0x000fe2000c000000 */
[----:B----4-:R-:W-:Y:S01]  /*1180*/  I2FP.F32.U32 R0, UR26 ;  /* 0x0000001a00007c45 */ /* 0x010fe20008201000 */
[----:B------:R-:W-:-:S03]  /*1190*/  UMOV UR27, UR62 ;  /* 0x0000003e001b7c82 */ /* 0x000fc60008000000 */
[----:B------:R-:W2:Y:S01]  /*11a0*/  F2I.U32.TRUNC.NTZ R2, R2 ;  /* 0x0000000200027305 */ /* 0x000ea2000020f000 */
[----:B---3--:R-:W-:Y:S01]  /*11b0*/  FMUL R0, R0, UR4 ;  /* 0x0000000400007c20 */ /* 0x008fe20008400000 */
[----:B------:R-:W-:Y:S02]  /*11c0*/  USHF.L.U32 UR48, UR9, 0x9, URZ ;  /* 0x0000000909307899 */ /* 0x000fe400080006ff */
[----:B------:R-:W-:-:S04]  /*11d0*/  USHF.L.U32 UR37, UR9, 0x6, URZ ;  /* 0x0000000609257899 */ /* 0x000fc800080006ff */
[----:B------:R-:W3:Y:S01]  /*11e0*/  F2I.U32.TRUNC.NTZ R0, R0 ;  /* 0x0000000000007305 */ /* 0x000ee2000020f000 */
[----:B--2---:R-:W-:Y:S02]  /*11f0*/  R2UR UR4, R2 ;  /* 0x00000000020472ca */ /* 0x004fe400000e0000 */
[----:B------:R-:W-:Y:S02]  /*1200*/  PRMT R2, RZ, 0x7610, R2 ;  /* 0x00007610ff027816 */ /* 0x000fe40000000002 */
[----:B---3--:R-:W-:Y:S02]  /*1210*/  R2UR UR6, R0 ;  /* 0x00000000000672ca */ /* 0x008fe400000e0000 */
[----:B------:R-:W-:-:S07]  /*1220*/  PRMT R0, RZ, 0x7610, R0 ;  /* 0x00007610ff007816 */ /* 0x000fce0000000000 */
[----:B------:R-:W-:-:S04]  /*1230*/  UIADD3 UR5, UPT, UPT, -UR4, URZ, URZ ;  /* 0x000000ff04057290 */ /* 0x000fc8000fffe1ff */
[----:B------:R-:W-:Y:S02]  /*1240*/  UIMAD UR5, UR7, UR5, UR62 ;  /* 0x00000005070572a4 */ /* 0x000fe4000f8e023e */
[----:B------:R-:W-:-:S04]  /*1250*/  UIADD3 UR4, UPT, UPT, -UR6, URZ, URZ ;  /* 0x000000ff06047290 */ /* 0x000fc8000fffe1ff */
[----:B------:R-:W-:Y:S01]  /*1260*/  IMAD.U32 R87, RZ, RZ, UR5 ;  /* 0x00000005ff577e24 */ /* 0x000fe2000f8e00ff */
[----:B------:R-:W-:-:S06]  /*1270*/  UIMAD UR4, UR8, UR4, UR26 ;  /* 0x00000004080472a4 */ /* 0x000fcc000f8e021a */
[----:B------:R-:W-:Y:S01]  /*1280*/  IMAD.U32 R86, RZ, RZ, UR4 ;  /* 0x00000004ff567e24 */ /* 0x000fe2000f8e00ff */
[----:B-1----:R-:W-:Y:S06]  /*1290*/  BRA.U UP5, `(.L_x_18) ;  /* 0x00000001056c7547 */ /* 0x002fec000b800000 */
[----:B------:R-:W-:Y:S02]  /*12a0*/  R2UR UR4, R86 ;  /* 0x00000000560472ca */ /* 0x000fe400000e0000 */
[----:B------:R-:W-:-:S11]  /*12b0*/  R2UR UR10, R87 ;  /* 0x00000000570a72ca */ /* 0x000fd600000e0000 */
[----:B------:R-:W-:Y:S02]  /*12c0*/  UISETP.NE.AND UP0, UPT, UR4, URZ, UPT ;  /* 0x000000ff0400728c */ /* 0x000fe4000bf05270 */
[----:B------:R-:W-:Y:S02]  /*12d0*/  ULOP3.LUT UR4, UR10, 0x2, URZ, 0x3c, !UPT ;  /* 0x000000020a047892 */ /* 0x000fe4000f8e3cff */
[----:B------:R-:W-:Y:S02]  /*12e0*/  UISETP.GT.U32.AND UP2, UPT, UR10, 0x1, UP0 ;  /* 0x000000010a00788c */ /* 0x000fe40008744070 */
[----:B------:R-:W-:Y:S02]  /*12f0*/  ULOP3.LUT UR5, UR10, 0x4, URZ, 0x3c, !UPT ;  /* 0x000000040a057892 */ /* 0x000fe4000f8e3cff */
[----:B------:R-:W-:Y:S02]  /*1300*/  USEL UR8, URZ, 0x1, UP2 ;  /* 0x00000001ff087887 */ /* 0x000fe40009000000 */
[----:B------:R-:W-:-:S02]  /*1310*/  USEL UR7, URZ, 0x2, UP2 ;  /* 0x00000002ff077887 */ /* 0x000fc40009000000 */
[----:B------:R-:W-:Y:S02]  /*1320*/  UISETP.GT.U32.AND UP2, UPT, UR4, 0x1, UP0 ;  /* 0x000000010400788c */ /* 0x000fe40008744070 */
[----:B------:R-:W-:Y:S02]  /*1330*/  ULOP3.LUT UR4, UR10, 0x6, URZ, 0x3c, !UPT ;  /* 0x000000060a047892 */ /* 0x000fe4000f8e3cff */
[----:B------:R-:W-:Y:S02]  /*1340*/  USEL UR6, URZ, 0x4, UP2 ;  /* 0x00000004ff067887 */ /* 0x000fe40009000000 */
[----:B------:R-:W-:Y:S02]  /*1350*/  USEL UR9, URZ, 0x8, UP2 ;  /* 0x00000008ff097887 */ /* 0x000fe40009000000 */
[----:B------:R-:W-:Y:S02]  /*1360*/  UISETP.GT.U32.AND UP2, UPT, UR5, 0x1, UP0 ;  /* 0x000000010500788c */ /* 0x000fe40008744070 */
[----:B------:R-:W-:-:S02]  /*1370*/  UISETP.GT.U32.AND UP0, UPT, UR4, 0x1, UP0 ;  /* 0x000000010400788c */ /* 0x000fc40008704070 */
[----:B------:R-:W-:Y:S02]  /*1380*/  USEL UR4, URZ, 0x10, UP2 ;  /* 0x00000010ff047887 */ /* 0x000fe40009000000 */
[----:B------:R-:W-:Y:S02]  /*1390*/  UIADD3 UR5, UPT, UPT, UR6, UR7, UR8 ;  /* 0x0000000706057290 */ /* 0x000fe4000fffe008 */
[----:B------:R-:W-:Y:S02]  /*13a0*/  USEL UR7, URZ, 0x40, UP0 ;  /* 0x00000040ff077887 */ /* 0x000fe40008000000 */
[----:B------:R-:W-:Y:S02]  /*13b0*/  USEL UR8, URZ, 0x20, UP2 ;  /* 0x00000020ff087887 */ /* 0x000fe40009000000 */
[----:B------:R-:W-:Y:S02]  /*13c0*/  UIADD3 UR5, UPT, UPT, UR4, UR5, UR9 ;  /* 0x0000000504057290 */ /* 0x000fe4000fffe009 */
[----:B------:R-:W-:-:S02]  /*13d0*/  ULOP3.LUT UR4, UR10, 0xfffffffe, URZ, 0xc0, !UPT ;  /* 0xfffffffe0a047892 */ /* 0x000fc4000f8ec0ff */
[----:B------:R-:W-:Y:S02]  /*13e0*/  USEL UR6, URZ, 0x80, UP0 ;  /* 0x00000080ff067887 */ /* 0x000fe40008000000 */
[----:B------:R-:W-:-:S03]  /*13f0*/  UIADD3 UR5, UPT, UPT, UR7, UR5, UR8 ;  /* 0x0000000507057290 */ /* 0x000fc6000fffe008 */
[----:B------:R-:W-:Y:S01]  /*1400*/  UMOV UR7, 0x3 ;  /* 0x0000000300077882 */ /* 0x000fe20000000000 */
[----:B------:R-:W-:Y:S02]  /*1410*/  UIADD3 UR5, UPT, UPT, UR5, UR6, URZ ;  /* 0x0000000605057290 */ /* 0x000fe4000fffe0ff */
[----:B------:R-:W-:-:S04]  /*1420*/  USHF.L.U32 UR4, UR7, UR4, URZ ;  /* 0x0000000407047299 */ /* 0x000fc800080006ff */
[----:B------:R-:W-:Y:S02]  /*1430*/  IMAD.U32 R2, RZ, RZ, UR5 ;  /* 0x00000005ff027e24 */ /* 0x000fe4000f8e00ff */
[----:B------:R-:W-:-:S07]  /*1440*/  IMAD.U32 R0, RZ, RZ, UR4 ;  /* 0x00000004ff007e24 */ /* 0x000fce000f8e00ff */
.L_x_18:
[----:B------:R-:W1:Y:S01]  /*1450*/  S2UR UR36, SR_CTAID.Z ;  /* 0x00000000002479c3 */ /* 0x000e620000002700 */
[----:B------:R-:W-:Y:S01]  /*1460*/  UISETP.GE.AND UP0, UPT, UR21, 0x1, UPT ;  /* 0x000000011500788c */ /* 0x000fe2000bf06270 */
[----:B------:R-:W-:-:S08]  /*1470*/  UMOV UR25, 0x55 ;  /* 0x0000005500197882 */ /* 0x000fd00000000000 */
[----:B------:R-:W-:Y:S05]  /*1480*/  BRA.U !UP0, `(.L_x_19) ;  /* 0x0000000108d47547 */ /* 0x000fea000b800000 */
[----:B------:R-:W2:Y:S01]  /*1490*/  LDCU.128 UR16, c[0x0][0xf10] ;  /* 0x0001e200ff1077ac */ /* 0x000ea20008000c00 */
[----:B------:R-:W3:Y:S01]  /*14a0*/  LDCU UR6, c[0x0][0x370] ;  /* 0x00006e00ff0677ac */ /* 0x000ee20008000800 */
[----:B------:R-:W4:Y:S01]  /*14b0*/  LDCU UR7, c[0x0][0x374] ;  /* 0x00006e80ff0777ac */ /* 0x000f220008000800 */
[----:B------:R-:W1:Y:S01]  /*14c0*/  LDCU UR22, c[0x0][0xf0c] ;  /* 0x0001e180ff1677ac */ /* 0x000e620008000800 */
[----:B------:R-:W1:Y:S01]  /*14d0*/  LDCU UR23, c[0x0][0xf20] ;  /* 0x0001e400ff1777ac */ /* 0x000e620008000800 */
[----:B------:R-:W1:Y:S01]  /*14e0*/  LDCU.64 UR8, c[0x0][0xf28] ;  /* 0x0001e500ff0877ac */ /* 0x000e620008000a00 */
[----:B--2---:R-:W-:Y:S02]  /*14f0*/  UISETP.NE.AND UP3, UPT, UR18, 0x1, UPT ;  /* 0x000000011200788c */ /* 0x004fe4000bf65270 */
[----:B----4-:R-:W-:Y:S02]  /*1500*/  UIMAD.WIDE.U32 UR10, UR7, UR19, URZ ;  /* 0x00000013070a72a5 */ /* 0x010fe4000f8e00ff */
[----:B---3--:R-:W-:-:S02]  /*1510*/  UIMAD.WIDE.U32 UR12, UR6, UR16, URZ ;  /* 0x00000010060c72a5 */ /* 0x008fc4000f8e00ff */
[----:B-1----:R-:W-:Y:S02]  /*1520*/  UISETP.NE.AND UP0, UPT, UR22, 0x1, UPT ;  /* 0x000000011600788c */ /* 0x002fe4000bf05270 */
[----:B------:R-:W-:Y:S01]  /*1530*/  UIMAD.WIDE.U32 UR4, UR27, UR16, URZ ;  /* 0x000000101b0472a5 */ /* 0x000fe2000f8e00ff */
[----:B------:R-:W-:Y:S02]  /*1540*/  UMOV UR10, UR11 ;  /* 0x0000000b000a7c82 */ /* 0x000fe40008000000 */
[----:B------:R-:W-:Y:S01]  /*1550*/  UMOV UR12, UR13 ;  /* 0x0000000d000c7c82 */ /* 0x000fe20008000000 */
[----:B------:R-:W-:Y:S02]  /*1560*/  @UP3 USHF.R.U32.HI UR7, URZ, UR23, UR10 ;  /* 0x00000017ff073299 */ /* 0x000fe4000801160a */
[----:B------:R-:W-:Y:S01]  /*1570*/  UISETP.NE.AND UP2, UPT, UR21, 0x1, UPT ;  /* 0x000000011500788c */ /* 0x000fe2000bf45270 */
[----:B------:R-:W-:Y:S02]  /*1580*/  UMOV UR4, UR5 ;  /* 0x0000000500047c82 */ /* 0x000fe40008000000 */
[----:B------:R-:W-:-:S02]  /*1590*/  @UP0 USHF.R.U32.HI UR6, URZ, UR17, UR12 ;  /* 0x00000011ff060299 */ /* 0x000fc4000801160c */
[----:B------:R-:W-:Y:S02]  /*15a0*/  USHF.R.U32.HI UR4, URZ, UR17, UR4 ;  /* 0x00000011ff047299 */ /* 0x000fe40008011604 */
[----:B------:R-:W-:Y:S02]  /*15b0*/  UIMAD.WIDE.U32 UR12, UR26, UR19, URZ ;  /* 0x000000131a0c72a5 */ /* 0x000fe4000f8e00ff */
[----:B------:R-:W-:Y:S02]  /*15c0*/  UIMAD.WIDE.U32 UR10, UR7, UR8, URZ ;  /* 0x00000008070a72a5 */ /* 0x000fe4000f8e00ff */
[----:B------:R-:W-:Y:S02]  /*15d0*/  UIMAD.WIDE.U32 UR14, UR6, UR8, URZ ;  /* 0x00000008060e72a5 */ /* 0x000fe4000f8e00ff */
[----:B------:R-:W-:-:S03]  /*15e0*/  USEL UR5, UR27, UR4, !UP0 ;  /* 0x000000041b057287 */ /* 0x000fc6000c000000 */
[----:B------:R-:W-:Y:S01]  /*15f0*/  UMOV UR4, UR13 ;  /* 0x0000000d00047c82 */ /* 0x000fe20008000000 */
[----:B------:R-:W-:Y:S01]  /*1600*/  UMOV UR10, UR11 ;  /* 0x0000000b000a7c82 */ /* 0x000fe20008000000 */
[----:B------:R-:W-:Y:S02]  /*1610*/  USHF.R.U32.HI UR4, URZ, UR23, UR4 ;  /* 0x00000017ff047299 */ /* 0x000fe40008011604 */
[----:B------:R-:W-:Y:S01]  /*1620*/  @UP2 USHF.R.U32.HI UR7, URZ, UR9, UR10 ;  /* 0x00000009ff072299 */ /* 0x000fe2000801160a */
[----:B------:R-:W-:Y:S01]  /*1630*/  UMOV UR14, UR15 ;  /* 0x0000000f000e7c82 */ /* 0x000fe20008000000 */
[----:B------:R-:W-:Y:S02]  /*1640*/  USEL UR4, UR26, UR4, !UP3 ;  /* 0x000000041a047287 */ /* 0x000fe4000d800000 */
[----:B------:R-:W-:Y:S02]  /*1650*/  @UP2 USHF.R.U32.HI UR6, URZ, UR9, UR14 ;  /* 0x00000009ff062299 */ /* 0x000fe4000801160e */
[----:B------:R-:W-:-:S02]  /*1660*/  UIMAD UR7, UR7, UR21, URZ ;  /* 0x00000015070772a4 */ /* 0x000fc4000f8e02ff */
[----:B------:R-:W-:Y:S02]  /*1670*/  UIMAD UR12, UR6, UR21, URZ ;  /* 0x00000015060c72a4 */ /* 0x000fe4000f8e02ff */
[----:B------:R-:W-:Y:S02]  /*1680*/  UISETP.GE.AND UP0, UPT, UR4, UR7, UPT ;  /* 0x000000070400728c */ /* 0x000fe4000bf06270 */
[----:B------:R-:W-:Y:S02]  /*1690*/  UIMAD.WIDE.U32 UR10, UR4, UR8, URZ ;  /* 0x00000008040a72a5 */ /* 0x000fe4000f8e00ff */
[----:B------:R-:W-:Y:S02]  /*16a0*/  UISETP.GE.OR UP0, UPT, UR5, UR12, UP0 ;  /* 0x0000000c0500728c */ /* 0x000fe40008706670 */
[----:B------:R-:W-:Y:S02]  /*16b0*/  UIMAD.WIDE.U32 UR12, UR5, UR8, URZ ;  /* 0x00000008050c72a5 */ /* 0x000fe4000f8e00ff */
[----:B------:R-:W-:Y:S01]  /*16c0*/  UIADD3 UR10, UPT, UPT, -UR4, URZ, URZ ;  /* 0x000000ff040a7290 */ /* 0x000fe2000fffe1ff */
[----:B------:R-:W-:Y:S01]  /*16d0*/  UMOV UR8, UR11 ;  /* 0x0000000b00087c82 */ /* 0x000fe20008000000 */
[----:B------:R-:W-:-:S02]  /*16e0*/  UIADD3 UR11, UPT, UPT, -UR5, URZ, URZ ;  /* 0x000000ff050b7290 */ /* 0x000fc4000fffe1ff */
[----:B------:R-:W-:-:S03]  /*16f0*/  USHF.R.U32.HI UR8, URZ, UR9, UR8 ;  /* 0x00000009ff087299 */ /* 0x000fc60008011608 */
[----:B------:R-:W-:Y:S01]  /*1700*/  @!UP0 UMOV UR7, UR13 ;  /* 0x0000000d00078c82 */ /* 0x000fe20008000000 */
[----:B------:R-:W-:Y:S02]  /*1710*/  UIMAD UR26, UR18, UR10, UR26 ;  /* 0x0000000a121a72a4 */ /* 0x000fe4000f8e021a */
[----:B------:R-:W-:Y:S02]  /*1720*/  USEL UR8, UR4, UR8, !UP2 ;  /* 0x0000000804087287 */ /* 0x000fe4000d000000 */
[----:B------:R-:W-:Y:S02]  /*1730*/  @!UP0 USHF.R.U32.HI UR7, URZ, UR9, UR7 ;  /* 0x00000009ff078299 */ /* 0x000fe40008011607 */
[----:B------:R-:W-:Y:S02]  /*1740*/  UIADD3 UR9, UPT, UPT, -UR8, URZ, URZ ;  /* 0x000000ff08097290 */ /* 0x000fe4000fffe1ff */
[----:B------:R-:W-:Y:S02]  /*1750*/  @!UP0 USEL UR7, UR5, UR7, !UP2 ;  /* 0x0000000705078287 */ /* 0x000fe4000d000000 */
[----:B------:R-:W-:-:S02]  /*1760*/  UIMAD UR9, UR21, UR9, UR4 ;  /* 0x00000009150972a4 */ /* 0x000fc4000f8e0204 */
[----:B------:R-:W-:Y:S02]  /*1770*/  @!UP0 UIADD3 UR8, UPT, UPT, UR8, -UR7, URZ ;  /* 0x8000000708088290 */ /* 0x000fe4000fffe0ff */
[----:B------:R-:W-:Y:S02]  /*1780*/  @!UP0 UIMAD UR6, UR9, UR6, UR7 ;  /* 0x00000006090682a4 */ /* 0x000fe4000f8e0207 */
[----:B------:R-:W-:Y:S02]  /*1790*/  @!UP0 UIMAD UR4, UR8, UR21, UR5 ;  /* 0x00000015080482a4 */ /* 0x000fe4000f8e0205 */
[----:B------:R-:W-:Y:S02]  /*17a0*/  UIMAD UR27, UR22, UR11, UR27 ;  /* 0x0000000b161b72a4 */ /* 0x000fe4000f8e021b */
[----:B------:R-:W-:Y:S01]  /*17b0*/  UIMAD UR26, UR4, UR18, UR26 ;  /* 0x00000012041a72a4 */ /* 0x000fe2000f8e021a */
[----:B------:R-:W-:Y:S02]  /*17c0*/  @!UP0 UMOV UR5, UR6 ;  /* 0x0000000600058c82 */ /* 0x000fe40008000000 */
[----:B------:R-:W-:-:S12]  /*17d0*/  UIMAD UR27, UR5, UR22, UR27 ;  /* 0x00000016051b72a4 */ /* 0x000fd8000f8e021b */
.L_x_19:
[----:B------:R-:W-:Y:S02]  /*17e0*/  UISETP.NE.AND UP2, UPT, UR24, 0x1, UPT ;  /* 0x000000011800788c */ /* 0x000fe4000bf45270 */
[----:B------:R-:W-:Y:S02]  /*17f0*/  ULOP3.LUT UR37, UR37, 0x1c0, URZ, 0xc0, !UPT ;  /* 0x000001c025257892 */ /* 0x000fe4000f8ec0ff */
[----:B------:R-:W-:Y:S02]  /*1800*/  ULOP3.LUT UR39, UR39, 0xffff, URZ, 0xc0, !UPT ;  /* 0x0000ffff27277892 */ /* 0x000fe4000f8ec0ff */
[----:B------:R-:W-:Y:S02]  /*1810*/  UISETP.NE.AND UP0, UPT, UR20, 0x2, UPT ;  /* 0x000000021400788c */ /* 0x000fe4000bf05270 */
[----:B------:R-:W-:Y:S02]  /*1820*/  ULOP3.LUT UR63, UR62, 0x1, URZ, 0xc0, !UPT ;  /* 0x000000013e3f7892 */ /* 0x000fe4000f8ec0ff */
[----:B------:R-:W-:-:S02]  /*1830*/  ULOP3.LUT UR48, UR48, 0xc00, URZ, 0xc0, !UPT ;  /* 0x00000c0030307892 */ /* 0x000fc4000f8ec0ff */
[----:B------:R-:W-:Y:S02]  /*1840*/  USHF.R.U32.HI UR10, URZ, 0x1, UR37 ;  /* 0x00000001ff0a7899 */ /* 0x000fe40008011625 */
[----:B------:R-:W-:Y:S01]  /*1850*/  USHF.L.U32 UR39, UR25, UR39, URZ ;  /* 0x0000002719277299 */ /* 0x000fe200080006ff */
[----:B------:R-:W-:Y:S11]  /*1860*/  BRA.U UP2, `(.L_x_20) ;  /* 0x0000000102407547 */ /* 0x000ff6000b800000 */
[----:B------:R-:W2:Y:S01]  /*1870*/  LDCU.128 UR12, c[0x0][0xf10] ;  /* 0x0001e200ff0c77ac */ /* 0x000ea20008000c00 */
[----:B------:R-:W3:Y:S01]  /*1880*/  LDCU UR8, c[0x0][0xf0c] ;  /* 0x0001e180ff0877ac */ /* 0x000ee20008000800 */
[----:B------:R-:W4:Y:S01]  /*1890*/  LDCU UR9, c[0x0][0xf20] ;  /* 0x0001e400ff0977ac */ /* 0x000f220008000800 */
[----:B--2---:R-:W-:Y:S02]  /*18a0*/  UIMAD.WIDE.U32 UR4, UR27, UR12, URZ ;  /* 0x0000000c1b0472a5 */ /* 0x004fe4000f8e00ff */
[----:B------:R-:W-:Y:S02]  /*18b0*/  UIMAD.WIDE.U32 UR6, UR26, UR15, URZ ;  /* 0x0000000f1a0672a5 */ /* 0x000fe4000f8e00ff */
[----:B---3--:R-:W-:Y:S02]  /*18c0*/  UISETP.NE.AND UP2, UPT, UR8, 0x1, UPT ;  /* 0x000000010800788c */ /* 0x008fe4000bf45270 */
[----:B------:R-:W-:-:S03]  /*18d0*/  USHF.R.U32.HI UR5, URZ, UR13, UR5 ;  /* 0x0000000dff057299 */ /* 0x000fc60008011605 */
[----:B------:R-:W-:Y:S01]  /*18e0*/  UMOV UR4, UR7 ;  /* 0x0000000700047c82 */ /* 0x000fe20008000000 */
[----:B------:R-:W-:Y:S02]  /*18f0*/  USEL UR5, UR27, UR5, !UP2 ;  /* 0x000000051b057287 */ /* 0x000fe4000d000000 */
[----:B------:R-:W-:Y:S02]  /*1900*/  UISETP.NE.AND UP2, UPT, UR14, 0x1, UPT ;  /* 0x000000010e00788c */ /* 0x000fe4000bf45270 */
[----:B----4-:R-:W-:-:S04]  /*1910*/  USHF.R.U32.HI UR4, URZ, UR9, UR4 ;  /* 0x00000009ff047299 */ /* 0x010fc80008011604 */
[----:B------:R-:W-:-:S04]  /*1920*/  USEL UR4, UR26, UR4, !UP2 ;  /* 0x000000041a047287 */ /* 0x000fc8000d000000 */
[----:B------:R-:W-:Y:S02]  /*1930*/  UIADD3 UR6, UPT, UPT, UR5, -UR4, URZ ;  /* 0x8000000405067290 */ /* 0x000fe4000fffe0ff */
[----:B------:R-:W-:Y:S02]  /*1940*/  UIADD3 UR4, UPT, UPT, -UR5, UR4, URZ ;  /* 0x0000000405047290 */ /* 0x000fe4000fffe1ff */
[----:B------:R-:W-:Y:S02]  /*1950*/  UIMAD UR26, UR6, UR14, UR26 ;  /* 0x0000000e061a72a4 */ /* 0x000fe4000f8e021a */
[----:B------:R-:W-:-:S12]  /*1960*/  UIMAD UR27, UR4, UR8, UR27 ;  /* 0x00000008041b72a4 */ /* 0x000fd8000f8e021b */
.L_x_20:
[----:B------:R-:W-:Y:S05]  /*1970*/  BRA.U !UP6, `(.L_x_21) ;  /* 0x000000010e0c7547 */ /* 0x000fea000b800000 */
[----:B------:R-:W-:Y:S01]  /*1980*/  UCGABAR_WAIT ;  /* 0x0000000000007dc7 */ /* 0x000fe20008000000 */
[----:B------:R-:W-:Y:S01]  /*1990*/  CCTL.IVALL ;  /* 0x00000000ff00798f */ /* 0x000fe20002000000 */
[----:B------:R-:W-:Y:S05]  /*19a0*/  BRA `(.L_x_22) ;  /* 0x0000000000047947 */ /* 0x000fea0003800000 */
.L_x_21:
[----:B------:R-:W-:Y:S06]  /*19b0*/  BAR.SYNC.DEFER_BLOCKING 0x0 ;  /* 0x0000000000007b1d */ /* 0x000fec0000010000 */
.L_x_22:
[----:B------:R-:W-:Y:S05]  /*19c0*/  BRA.U UP0, `(.L_x_23) ;  /* 0x0000001900547547 */ /* 0x000fea000b800000 */
[----:B------:R-:W2:Y:S01]  /*19d0*/  LDCU UR6, c[0x0][0x38c] ;  /* 0x00007180ff0677ac */ /* 0x000ea20008000800 */
[----:B------:R-:W3:Y:S01]  /*19e0*/  S2UR UR8, SR_CgaCtaId ;  /* 0x00000000000879c3 */ /* 0x000ee20000008800 */
[----:B------:R-:W-:Y:S01]  /*19f0*/  PLOP3.LUT P2, PT, PT, PT, UP4, 0x80, 0x8 ;  /* 0x000000000008781c */ /* 0x000fe20003f4f048 */
[----:B------:R-:W-:Y:S01]  /*1a00*/  IMAD.MOV.U32 R12, RZ, RZ, 0x1 ;  /* 0x00000001ff0c7424 */ /* 0x000fe200078e00ff */
[----:B------:R-:W-:Y:S01]  /*1a10*/  UMOV UR7, 0x400 ;  /* 0x0000040000077882 */ /* 0x000fe20000000000 */
[----:B------:R-:W-:Y:S01]  /*1a20*/  UISETP.NE.AND UP1, UPT, UR20, URZ, UPT ;  /* 0x000000ff1400728c */ /* 0x000fe2000bf25270 */
[----:B------:R-:W-:Y:S02]  /*1a30*/  ISETP.NE.AND P3, PT, R3, RZ, P4 ;  /* 0x000000ff0300720c */ /* 0x000fe40002765270 */
[----:B------:R-:W-:Y:S02]  /*1a40*/  CS2R R10, SRZ ;  /* 0x00000000000a7805 */ /* 0x000fe4000001ff00 */
[----:B------:R-:W-:Y:S01]  /*1a50*/  PLOP3.LUT P2, PT, P2, PT, PT, 0x8, 0x80 ;  /* 0x000000000080781c */ /* 0x000fe2000174e170 */
[----:B------:R-:W-:Y:S01]  /*1a60*/  IMAD.MOV.U32 R9, RZ, RZ, RZ ;  /* 0x000000ffff097224 */ /* 0x000fe200078e00ff */
[----:B------:R-:W4:Y:S01]  /*1a70*/  LDCU UR55, c[0x0][0x370] ;  /* 0x00006e00ff3777ac */ /* 0x000f220008000800 */
[----:B------:R-:W-:Y:S01]  /*1a80*/  IMAD.MOV.U32 R8, RZ, RZ, 0x1 ;  /* 0x00000001ff087424 */ /* 0x000fe200078e00ff */
[----:B------:R-:W1:Y:S01]  /*1a90*/  LDCU.64 UR30, c[0x0][0x348] ;  /* 0x00006900ff1e77ac */ /* 0x000e620008000a00 */
[----:B--2---:R-:W-:-:S02]  /*1aa0*/  UIADD3 UR5, UPT, UPT, UR6, 0x7f, URZ ;  /* 0x0000007f06057890 */ /* 0x004fc4000fffe0ff */
[----:B------:R-:W-:Y:S02]  /*1ab0*/  UIADD3 UR61, UPT, UPT, UR6, 0xfe, URZ ;  /* 0x000000fe063d7890 */ /* 0x000fe4000fffe0ff */
[----:B------:R-:W-:Y:S01]  /*1ac0*/  USHF.R.S32.HI UR4, URZ, 0x1f, UR5 ;  /* 0x0000001fff047899 */ /* 0x000fe20008011405 */
[----:B------:R-:W2:Y:S03]  /*1ad0*/  LDCU UR54, c[0x0][0x374] ;  /* 0x00006e80ff3677ac */ /* 0x000ea60008000800 */
[----:B------:R-:W-:Y:S02]  /*1ae0*/  ULEA.HI UR4, UR4, UR5, URZ, 0x7 ;  /* 0x0000000504047291 */ /* 0x000fe4000f8f38ff */
[----:B------:R-:W-:Y:S02]  /*1af0*/  USHF.L.U32 UR5, UR63, 0x5, URZ ;  /* 0x000000053f057899 */ /* 0x000fe400080006ff */
[----:B------:R-:W-:-:S02]  /*1b00*/  USHF.R.S32.HI UR57, URZ, 0x7, UR4 ;  /* 0x00000007ff397899 */ /* 0x000fc40008011404 */
[----:B------:R-:W-:Y:S02]  /*1b10*/  UIADD3 UR4, UPT, UPT, UR6, -0x1, URZ ;  /* 0xffffffff06047890 */ /* 0x000fe4000fffe0ff */
[----:B------:R-:W-:Y:S02]  /*1b20*/  UISETP.LT.U32.AND UP0, UPT, UR57, 0x9, UPT ;  /* 0x000000093900788c */ /* 0x000fe4000bf01070 */
[----:B------:R-:W-:Y:S02]  /*1b30*/  UISETP.GE.U32.AND UP2, UPT, UR4, -0xff, UPT ;  /* 0xffffff010400788c */ /* 0x000fe4000bf46070 */
[----:B------:R-:W-:Y:S02]  /*1b40*/  USEL UR56, UR57, 0x9, UP0 ;  /* 0x0000000939387887 */ /* 0x000fe40008000000 */
[----:B---3--:R-:W-:Y:S02]  /*1b50*/  ULEA UR7, UR8, UR7, 0x18 ;  /* 0x0000000708077291 */ /* 0x008fe4000f8ec0ff */
[----:B------:R-:W-:-:S02]  /*1b60*/  UIADD3 UR4, UPT, UPT, UR56, -0x1, URZ ;  /* 0xffffffff38047890 */ /* 0x000fc4000fffe0ff */
[----:B------:R-:W-:Y:S02]  /*1b70*/  ULEA.HI UR59, UR48, UR5, URZ, 0x19 ;  /* 0x00000005303b7291 */ /* 0x000fe4000f8fc8ff */
[----:B------:R-:W-:Y:S02]  /*1b80*/  USEL UR38, UR40, 0x2, UP1 ;  /* 0x0000000228267887 */ /* 0x000fe40008800000 */
[----:B------:R-:W-:Y:S02]  /*1b90*/  @UP2 UIADD3 UR4, UPT, UPT, UR56, URZ, URZ ;  /* 0x000000ff38042290 */ /* 0x000fe4000fffe0ff */
[----:B------:R-:W-:Y:S02]  /*1ba0*/  UIADD3 UR50, UPT, UPT, UR7, 0x2a400, UR48 ;  /* 0x0002a40007327890 */ /* 0x000fe4000fffe030 */
[----:B------:R-:W-:Y:S02]  /*1bb0*/  UIADD3 UR60, UPT, UPT, UR57, -UR56, URZ ;  /* 0x80000038393c7290 */ /* 0x000fe4000fffe0ff */
[----:B------:R-:W-:-:S02]  /*1bc0*/  UIADD3 UR49, UPT, UPT, UR4, 0x1, URZ ;  /* 0x0000000104317890 */ /* 0x000fc4000fffe0ff */
[----:B------:R-:W-:Y:S01]  /*1bd0*/  UIADD3 UR58, UPT, UPT, -UR4, URZ, URZ ;  /* 0x000000ff043a7290 */ /* 0x000fe2000fffe1ff */
[----:B-12-4-:R-:W-:-:S11]  /*1be0*/  UMOV UR14, URZ ;  /* 0x000000ff000e7c82 */ /* 0x016fd60008000000 */
.L_x_47:
[----:B-1----:R-:W1:Y:S02]  /*1bf0*/  S2UR UR4, SR_CgaCtaId ;  /* 0x00000000000479c3 */ /* 0x002e640000008800 */
[----:B-1----:R-:W-:-:S09]  /*1c00*/  UISETP.NE.AND UP0, UPT, UR4, URZ, UPT ;  /* 0x000000ff0400728c */ /* 0x002fd2000bf05270 */
[----:B---3--:R-:W-:Y:S05]  /*1c10*/  BRA.U UP0, `(.L_x_24) ;  /* 0x0000000100287547 */ /* 0x008fea000b800000 */
[----:B------:R-:W-:Y:S02]  /*1c20*/  LEA R0, R9, UR7, 0x3 ;  /* 0x0000000709007c11 */ /* 0x000fe4000f8e18ff */
[----:B------:R-:W-:-:S04]  /*1c30*/  SHF.L.U32 R3, R8, 0x1f, RZ ;  /* 0x0000001f08037819 */ /* 0x000fc800000006ff */
[----:B------:R-:W1:Y:S02]  /*1c40*/  SYNCS.PHASECHK.TRANS64.TRYWAIT P0, [R0+URZ+0x120], R3 ;  /* 0x00012003000075a7 */ /* 0x000e6400080011ff */
[----:B-1----:R-:W-:Y:S05]  /*1c50*/  @!P0 BRA `(.L_x_25) ;  /* 0x0000007400848947 */ /* 0x002fea0003800000 */
.L_x_143:
[----:B------:R2:W-:Y:S01]  /*1c60*/  SYNCS.ARRIVE.TRANS64.A1T0 RZ, [R0+URZ+0x110], RZ ;  /* 0x000110ff00ff79a7 */ /* 0x0005e200081000ff */
[----:B------:R-:W-:-:S05]  /*1c70*/  VIADD R9, R9, 0x1 ;  /* 0x0000000109097836 */ /* 0x000fca0000000000 */
[----:B------:R-:W-:-:S04]  /*1c80*/  ISETP.NE.AND P0, PT, R9, 0x2, PT ;  /* 0x000000020900780c */ /* 0x000fc80003f05270 */
[----:B-1----:R-:W-:Y:S02]  /*1c90*/  SEL R3, RZ, 0x1, P0 ;  /* 0x00000001ff037807 */ /* 0x002fe40000000000 */
[----:B------:R-:W-:Y:S02]  /*1ca0*/  SEL R9, R9, RZ, P0 ;  /* 0x000000ff09097207 */ /* 0x000fe40000000000 */
[----:B------:R-:W-:Y:S02]  /*1cb0*/  LOP3.LUT R8, R8, R3, RZ, 0x3c, !PT ;  /* 0x0000000308087212 */ /* 0x000fe400078e3cff */
.L_x_24:
[----:B------:R-:W-:Y:S01]  /*1cc0*/  ULEA UR4, UR14, UR7, 0x3 ;  /* 0x000000070e047291 */ /* 0x000fe2000f8e18ff */
[----:B--2---:R-:W-:Y:S01]  /*1cd0*/  SHF.L.U32 R0, R12, 0x1f, RZ ;  /* 0x0000001f0c007819 */ /* 0x004fe200000006ff */
[----:B------:R-:W-:Y:S02]  /*1ce0*/  UISETP.GE.U32.AND UP0, UPT, UR61, 0xff, UPT ;  /* 0x000000ff3d00788c */ /* 0x000fe4000bf06070 */
[----:B------:R-:W-:Y:S02]  /*1cf0*/  ULEA.HI UR11, UR26, UR26, URZ, 0x1 ;  /* 0x0000001a1a0b7291 */ /* 0x000fe4000f8f08ff */
[----:B------:R-:W-:Y:S02]  /*1d00*/  ULEA UR43, UR26, UR59, 0x6 ;  /* 0x0000003b1a2b7291 */ /* 0x000fe4000f8e30ff */
[----:B------:R-:W-:Y:S01]  /*1d10*/  USHF.R.S32.HI UR11, URZ, 0x1, UR11 ;  /* 0x00000001ff0b7899 */ /* 0x000fe2000801140b */
[----:B------:R1:W2:Y:S01]  /*1d20*/  SYNCS.PHASECHK.TRANS64.TRYWAIT P1, [UR4+0x48], R0 ;  /* 0x00004800ff0075a7 */ /* 0x0002a20008021104 */
[----:B------:R-:W-:Y:S01]  /*1d30*/  ULEA.HI UR4, UR27, UR27, URZ, 0x1 ;  /* 0x0000001b1b047291 */ /* 0x000fe2000f8f08ff */
[----:B------:R-:W-:-:S03]  /*1d40*/  UMOV UR20, URZ ;  /* 0x000000ff00147c82 */ /* 0x000fc60008000000 */
[----:B------:R-:W-:Y:S02]  /*1d50*/  USHF.L.U32 UR5, UR4, 0x7, URZ ;  /* 0x0000000704057899 */ /* 0x000fe400080006ff */
[----:B------:R-:W-:Y:S02]  /*1d60*/  ULOP3.LUT UR27, UR4, 0xfffffffe, URZ, 0xc0, !UPT ;  /* 0xfffffffe041b7892 */ /* 0x000fe4000f8ec0ff */
[----:B------:R-:W-:Y:S02]  /*1d70*/  ULOP3.LUT UR5, UR5, 0xffffff00, URZ, 0xc0, !UPT ;  /* 0xffffff0005057892 */ /* 0x000fe4000f8ec0ff */
[----:B------:R-:W-:Y:S02]  /*1d80*/  ULOP3.LUT UR27, UR27, 0x1, UR62, 0xf8, !UPT ;  /* 0x000000011b1b7892 */ /* 0x000fe4000f8ef83e */
[----:B------:R-:W-:Y:S01]  /*1d90*/  ULEA UR35, UR63, UR5, 0x7 ;  /* 0x000000053f237291 */ /* 0x000fe2000f8e38ff */
[----:B------:R-:W-:Y:S11]  /*1da0*/  BRA.U !UP0, `(.L_x_26) ;  /* 0x0000000508247547 */ /* 0x000ff6000b800000 */
[----:B------:R-:W-:Y:S01]  /*1db0*/  UMOV UR15, UR58 ;  /* 0x0000003a000f7c82 */ /* 0x000fe20008000000 */
[----:B------:R-:W-:Y:S01]  /*1dc0*/  UMOV UR4, UR14 ;  /* 0x0000000e00047c82 */ /* 0x000fe20008000000 */
[----:B------:R-:W-:Y:S01]  /*1dd0*/  UMOV UR28, 0xffffffff ;  /* 0xffffffff001c7882 */ /* 0x000fe20000000000 */
[----:B------:R-:W-:-:S05]  /*1de0*/  UMOV UR34, URZ ;  /* 0x000000ff00227c82 */ /* 0x000fca0008000000 */
.L_x_34:
[----:B------:R-:W-:Y:S01]  /*1df0*/  ULEA UR5, UR4, UR7, 0x3 ;  /* 0x0000000704057291 */ /* 0x000fe2000f8e18ff */
[----:B--2---:R-:W-:Y:S01]  /*1e00*/  @P4 MOV R2, 0xa800 ;  /* 0x0000a80000024802 */ /* 0x004fe20000000f00 */
[----:B--23--:R-:W-:Y:S10]  /*1e10*/  @P1 BRA `(.L_x_27) ;  /* 0x00000000000c1947 */ /* 0x00cff40003800000 */
[----:B------:R-:W-:-:S04]  /*1e20*/  SHF.L.U32 R3, R12, 0x1f, RZ ;  /* 0x0000001f0c037819 */ /* 0x000fc800000006ff */
[----:B------:R-:W2:Y:S02]  /*1e30*/  SYNCS.PHASECHK.TRANS64.TRYWAIT P0, [UR5+0x48], R3 ;  /* 0x00004803ff0075a7 */ /* 0x000ea40008001105 */
[----:B--2---:R-:W-:Y:S05]  /*1e40*/  @!P0 BRA `(.L_x_28) ;  /* 0x00000074001c8947 */ /* 0x004fea0003800000 */
.L_x_27:
[----:B------:R2:W-:Y:S01]  /*1e50*/  @P4 SYNCS.ARRIVE.TRANS64 RZ, [UR5], R2 ;  /* 0x00000002ffff49a7 */ /* 0x0005e20008000005 */
[----:B------:R-:W-:Y:S02]  /*1e60*/  ULOP3.LUT UR6, UR38, 0x2, URZ, 0xfc, !UPT ;  /* 0x0000000226067892 */ /* 0x000fe4000f8efcff */
[----:B------:R-:W-:Y:S02]  /*1e70*/  UIADD3 UR15, UPT, UPT, UR15, 0x1, URZ ;  /* 0x000000010f0f7890 */ /* 0x000fe4000fffe0ff */
[----:B------:R-:W-:Y:S02]  /*1e80*/  UISETP.NE.AND UP0, UPT, UR6, 0x2, UPT ;  /* 0x000000020600788c */ /* 0x000fe4000bf05270 */
[----:B------:R-:W-:Y:S02]  /*1e90*/  UIADD3 UR28, UPT, UPT, UR28, 0x1, URZ ;  /* 0x000000011c1c7890 */ /* 0x000fe4000fffe0ff */
[----:B------:R-:W-:-:S05]  /*1ea0*/  UISETP.NE.AND UP4, UPT, UR15, 0x1, UPT ;  /* 0x000000010f00788c */ /* 0x000fca000bf85270 */
[----:B------:R-:W-:Y:S05]  /*1eb0*/  BRA.U UP0, `(.L_x_29) ;  /* 0x0000000100047547 */ /* 0x000fea000b800000 */
[----:B------:R-:W-:Y:S05]  /*1ec0*/  BPT.TRAP 0x1 ;  /* 0x000000040000795c */ /* 0x000fea0000300000 */
.L_x_29:
[----:B------:R-:W-:Y:S04]  /*1ed0*/  BSSY.RECONVERGENT B0, `(.L_x_30) ;  /* 0x0000003000007945 */ /* 0x000fe80003800200 */
[----:B------:R-:W-:Y:S05]  /*1ee0*/  @!P3 BRA `(.L_x_31) ;  /* 0x000000000004b947 */ /* 0x000fea0003800000 */
[----:B------:R-:W-:Y:S05]  /*1ef0*/  BPT.TRAP 0x1 ;  /* 0x000000040000795c */ /* 0x000fea0000300000 */
.L_x_31:
[----:B------:R-:W-:Y:S05]  /*1f00*/  BSYNC.RECONVERGENT B0 ;  /* 0x0000000000007941 */ /* 0x000fea0003800200 */
.L_x_30:
[----:B------:R-:W-:Y:S01]  /*1f10*/  UIADD3 UR6, UPT, UPT, UR4, 0x1, URZ ;  /* 0x0000000104067890 */ /* 0x000fe2000fffe0ff */
[----:B------:R-:W-:Y:S01]  /*1f20*/  BSSY.RECONVERGENT B0, `(.L_x_32) ;  /* 0x000002d000007945 */ /* 0x000fe20003800200 */
[----:B------:R-:W-:Y:S02]  /*1f30*/  ELECT P0, URZ, PT ;  /* 0x0000000000ff782f */ /* 0x000fe40003800000 */
[----:B------:R-:W-:-:S04]  /*1f40*/  UISETP.NE.AND UP0, UPT, UR6, 0x9, UPT ;  /* 0x000000090600788c */ /* 0x000fc8000bf05270 */
[----:B------:R-:W-:Y:S02]  /*1f50*/  USEL UR8, URZ, 0x1, UP0 ;  /* 0x00000001ff087887 */ /* 0x000fe40008000000 */
[----:B------:R-:W-:-:S04]  /*1f60*/  USEL UR14, UR6, URZ, UP0 ;  /* 0x000000ff060e7287 */ /* 0x000fc80008000000 */
[----:B------:R-:W-:Y:S01]  /*1f70*/  ULEA UR6, UR14, UR7, 0x3 ;  /* 0x000000070e067291 */ /* 0x000fe2000f8e18ff */
[----:B------:R-:W-:-:S04]  /*1f80*/  LOP3.LUT R12, R12, UR8, RZ, 0x3c, !PT ;  /* 0x000000080c0c7c12 */ /* 0x000fc8000f8e3cff */
[----:B-1----:R-:W-:-:S04]  /*1f90*/  SHF.L.U32 R0, R12, 0x1f, RZ ;  /* 0x0000001f0c007819 */ /* 0x002fc800000006ff */
[----:B------:R1:W3:Y:S01]  /*1fa0*/  SYNCS.PHASECHK.TRANS64.TRYWAIT P1, [UR6+0x48], R0 ;  /* 0x00004800ff0075a7 */ /* 0x0002e20008021106 */
[----:B------:R-:W-:Y:S05]  /*1fb0*/  @!P0 BRA `(.L_x_33) ;  /* 0x00000000008c8947 */ /* 0x000fea0003800000 */
[----:B------:R-:W-:Y:S02]  /*1fc0*/  USHF.L.U32 UR24, UR4, 0x9, URZ ;  /* 0x0000000904187899 */ /* 0x000fe400080006ff */
[----:B------:R-:W-:Y:S02]  /*1fd0*/  ULEA UR32, UR4, UR7, 0xe ;  /* 0x0000000704207291 */ /* 0x000fe4000f8e70ff */
[----:B------:R-:W-:Y:S02]  /*1fe0*/  UIADD3 UR22, UP3, UPT, UR30, 0x80, URZ ;  /* 0x000000801e167890 */ /* 0x000fe4000ff7e0ff */
[----:B------:R-:W-:Y:S02]  /*1ff0*/  ULEA UR40, UR4, UR48, 0xc ;  /* 0x0000003004287291 */ /* 0x000fe4000f8e60ff */
[----:B------:R-:W-:Y:S02]  /*2000*/  UIADD3 UR20, UP2, UPT, UR30, 0x180, URZ ;  /* 0x000001801e147890 */ /* 0x000fe4000ff5e0ff */
[----:B------:R-:W-:-:S02]  /*2010*/  UIADD3 UR18, UP1, UPT, UR30, 0x280, URZ ;  /* 0x000002801e127890 */ /* 0x000fc4000ff3e0ff */
[----:B------:R-:W-:Y:S02]  /*2020*/  UIADD3 UR16, UP0, UPT, UR30, 0x380, URZ ;  /* 0x000003801e107890 */ /* 0x000fe4000ff1e0ff */
[----:B------:R-:W-:Y:S02]  /*2030*/  ULOP3.LUT UR8, UR24, UR37, URZ, 0xfc, !UPT ;  /* 0x0000002518087292 */ /* 0x000fe4000f8efcff */
[----:B------:R-:W-:Y:S02]  /*2040*/  ULOP3.LUT UR33, UR5, 0xfefffff8, URZ, 0xc0, !UPT ;  /* 0xfefffff805217892 */ /* 0x000fe4000f8ec0ff */
[----:B------:R-:W-:Y:S02]  /*2050*/  UIADD3.X UR23, UPT, UPT, URZ, UR31, URZ, UP3, !UPT ;  /* 0x0000001fff177290 */ /* 0x000fe40009ffe4ff */
[----:B------:R-:W-:Y:S02]  /*2060*/  UIADD3 UR32, UPT, UPT, UR32, 0x6400, URZ ;  /* 0x0000640020207890 */ /* 0x000fe4000fffe0ff */
[----:B------:R-:W-:-:S02]  /*2070*/  UIADD3.X UR21, UPT, UPT, URZ, UR31, URZ, UP2, !UPT ;  /* 0x0000001fff157290 */ /* 0x000fc400097fe4ff */
[----:B------:R-:W-:Y:S02]  /*2080*/  UIADD3 UR40, UPT, UPT, UR7, 0x2a400, UR40 ;  /* 0x0002a40007287890 */ /* 0x000fe4000fffe028 */
[----:B------:R-:W-:Y:S02]  /*2090*/  UPRMT UR6, URZ, 0x5410, UR39 ;  /* 0x00005410ff067896 */ /* 0x000fe40008000027 */
[----:B------:R-:W-:Y:S02]  /*20a0*/  UIADD3.X UR19, UPT, UPT, URZ, UR31, URZ, UP1, !UPT ;  /* 0x0000001fff137290 */ /* 0x000fe40008ffe4ff */
[----:B------:R-:W-:Y:S02]  /*20b0*/  UIADD3 UR24, UPT, UPT, UR7, 0x33400, UR24 ;  /* 0x0003340007187890 */ /* 0x000fe4000fffe018 */
[----:B------:R-:W-:Y:S02]  /*20c0*/  UIADD3.X UR17, UPT, UPT, URZ, UR31, URZ, UP0, !UPT ;  /* 0x0000001fff117290 */ /* 0x000fe400087fe4ff */
[----:B------:R-:W-:Y:S01]  /*20d0*/  UIADD3 UR8, UPT, UPT, UR7, 0x34600, UR8 ;  /* 0x0003460007087890 */ /* 0x000fe2000fffe008 */
[----:B------:R-:W-:Y:S01]  /*20e0*/  UMOV UR46, 0x0 ;  /* 0x00000000002e7882 */ /* 0x000fe20000000000 */
[----:B------:R-:W-:Y:S01]  /*20f0*/  UMOV UR47, 0x10000000 ;  /* 0x10000000002f7882 */ /* 0x000fe20000000000 */
[----:B------:R-:W-:Y:S01]  /*2100*/  UMOV UR42, UR34 ;  /* 0x00000022002a7c82 */ /* 0x000fe20008000000 */
[----:B------:R-:W-:Y:S01]  /*2110*/  UMOV UR44, UR36 ;  /* 0x00000024002c7c82 */ /* 0x000fe20008000000 */
[----:B------:R-:W-:Y:S01]  /*2120*/  UMOV UR41, UR33 ;  /* 0x0000002100297c82 */ /* 0x000fe20008000000 */
[----:B------:R-:W-:Y:S01]  /*2130*/  UMOV UR26, URZ ;  /* 0x000000ff001a7c82 */ /* 0x000fe20008000000 */
[----:B------:R-:W-:Y:S01]  /*2140*/  UMOV UR29, UR36 ;  /* 0x00000024001d7c82 */ /* 0x000fe20008000000 */
[----:B------:R-:W-:Y:S01]  /*2150*/  UMOV UR25, UR33 ;  /* 0x0000002100197c82 */ /* 0x000fe20008000000 */
[----:B------:R4:W-:Y:S01]  /*2160*/  UTMALDG.3D.2CTA [UR32], [UR22], desc[UR46] ;  /* 0x00002e20160075b4 */ /* 0x0009e20008211000 */
[----:B------:R-:W-:Y:S01]  /*2170*/  UMOV UR53, 0xff0000 ;  /* 0x00ff000000357882 */ /* 0x000fe20000000000 */
[----:B------:R-:W-:Y:S01]  /*2180*/  UMOV UR12, UR28 ;  /* 0x0000001c000c7c82 */ /* 0x000fe20008000000 */
[----:B------:R-:W-:Y:S01]  /*2190*/  UMOV UR13, UR36 ;  /* 0x00000024000d7c82 */ /* 0x000fe20008000000 */
[----:B------:R-:W-:Y:S01]  /*21a0*/  UMOV UR9, UR33 ;  /* 0x0000002100097c82 */ /* 0x000fe20008000000 */
[----:B------:R4:W-:Y:S01]  /*21b0*/  UTMALDG.3D.MULTICAST.2CTA [UR40], [UR20], UR6, desc[UR46] ;  /* 0x00002e28140073b4 */ /* 0x0009e20008211806 */
[----:B------:R4:W-:Y:S01]  /*21c0*/  UTMALDG.4D.2CTA [UR24], [UR18], desc[UR46] ;  /* 0x00002e18120075b4 */ /* 0x0009e20008219000 */
[----:B------:R4:W-:Y:S02]  /*21d0*/  UTMALDG.4D.MULTICAST.2CTA [UR8], [UR16], UR53, desc[UR46] ;  /* 0x00002e08100073b4 */ /* 0x0009e40008219835 */
[----:B----4-:R-:W-:Y:S01]  /*21e0*/  NOP ;  /* 0x0000000000007918 */ /* 0x010fe20000000000 */
.L_x_33:
[----:B------:R-:W-:Y:S05]  /*21f0*/  BSYNC.RECONVERGENT B0 ;  /* 0x0000000000007941 */ /* 0x000fea0003800200 */
.L_x_32:
[----:B------:R-:W-:Y:S01]  /*2200*/  UIADD3 UR34, UPT, UPT, UR34, 0x80, URZ ;  /* 0x0000008022227890 */ /* 0x000fe2000fffe0ff */
[----:B------:R-:W-:Y:S01]  /*2210*/  UMOV UR4, UR14 ;  /* 0x0000000e00047c82 */ /* 0x000fe20008000000 */
[----:B------:R-:W-:Y:S01]  /*2220*/  UMOV UR20, UR49 ;  /* 0x0000003100147c82 */ /* 0x000fe20008000000 */
[----:B------:R-:W-:Y:S09]  /*2230*/  BRA.U UP4, `(.L_x_34) ;  /* 0xfffffff904ec7547 */ /* 0x000ff2000b83ffff */
.L_x_26:
[----:B------:R-:W-:Y:S01]  /*2240*/  ULEA UR4, UR14, UR7, 0x3 ;  /* 0x000000070e047291 */ /* 0x000fe2000f8e18ff */
[----:B-1----:R-:W-:Y:S01]  /*2250*/  SHF.L.U32 R0, R12, 0x1f, RZ ;  /* 0x0000001f0c007819 */ /* 0x002fe200000006ff */
[----:B------:R-:W-:Y:S01]  /*2260*/  @!P2 SYNCS.ARRIVE.TRANS64.A1T0 RZ, [UR7+0xc8], RZ ;  /* 0x0000c8ffffffa9a7 */ /* 0x000fe20008100007 */
[----:B------:R-:W-:-:S06]  /*2270*/  UISETP.GT.AND UP0, UPT, UR57, UR56, UPT ;  /* 0x000000383900728c */ /* 0x000fcc000bf04270 */
[----:B--23--:R1:W2:Y:S03]  /*2280*/  SYNCS.PHASECHK.TRANS64.TRYWAIT P1, [UR4+0x48], R0 ;  /* 0x00004800ff0075a7 */ /* 0x00c2a60008021104 */
[----:B------:R-:W-:Y:S05]  /*2290*/  BRA.U !UP0, `(.L_x_35) ;  /* 0x0000000508147547 */ /* 0x000fea000b800000 */
[----:B------:R-:W-:Y:S01]  /*22a0*/  UIADD3 UR15, UPT, UPT, UR60, UR20, URZ ;  /* 0x000000143c0f7290 */ /* 0x000fe2000fffe0ff */
[----:B------:R-:W-:-:S11]  /*22b0*/  UMOV UR5, UR14 ;  /* 0x0000000e00057c82 */ /* 0x000fd60008000000 */
.L_x_43:
[----:B------:R-:W-:Y:S01]  /*22c0*/  ULEA UR6, UR5, UR7, 0x3 ;  /* 0x0000000705067291 */ /* 0x000fe2000f8e18ff */
[----:B--2---:R-:W-:Y:S01]  /*22d0*/  @P4 MOV R2, 0xa800 ;  /* 0x0000a80000024802 */ /* 0x004fe20000000f00 */
[----:B--23--:R-:W-:Y:S10]  /*22e0*/  @P1 BRA `(.L_x_36) ;  /* 0x00000000000c1947 */ /* 0x00cff40003800000 */
[----:B------:R-:W-:-:S04]  /*22f0*/  SHF.L.U32 R3, R12, 0x1f, RZ ;  /* 0x0000001f0c037819 */ /* 0x000fc800000006ff */
[----:B------:R-:W2:Y:S02]  /*2300*/  SYNCS.PHASECHK.TRANS64.TRYWAIT P0, [UR6+0x48], R3 ;  /* 0x00004803ff0075a7 */ /* 0x000ea40008001106 */
[----:B--2---:R-:W-:Y:S05]  /*2310*/  @!P0 BRA `(.L_x_37) ;  /* 0x0000007000008947 */ /* 0x004fea0003800000 */
.L_x_36:
[----:B------:R2:W-:Y:S01]  /*2320*/  @P4 SYNCS.ARRIVE.TRANS64 RZ, [UR6], R2 ;  /* 0x00000002ffff49a7 */ /* 0x0005e20008000006 */
[----:B------:R-:W-:-:S04]  /*2330*/  ULOP3.LUT UR4, UR38, 0x2, URZ, 0xfc, !UPT ;  /* 0x0000000226047892 */ /* 0x000fc8000f8efcff */
[----:B------:R-:W-:-:S09]  /*2340*/  UISETP.NE.AND UP0, UPT, UR4, 0x2, UPT ;  /* 0x000000020400788c */ /* 0x000fd2000bf05270 */
[----:B------:R-:W-:Y:S05]  /*2350*/  BRA.U UP0, `(.L_x_38) ;  /* 0x0000000100047547 */ /* 0x000fea000b800000 */
[----:B------:R-:W-:Y:S05]  /*2360*/  BPT.TRAP 0x1 ;  /* 0x000000040000795c */ /* 0x000fea0000300000 */
.L_x_38:
[----:B------:R-:W-:Y:S04]  /*2370*/  BSSY.RECONVERGENT B0, `(.L_x_39) ;  /* 0x0000003000007945 */ /* 0x000fe80003800200 */
[----:B------:R-:W-:Y:S05]  /*2380*/  @!P3 BRA `(.L_x_40) ;  /* 0x000000000004b947 */ /* 0x000fea0003800000 */
[----:B------:R-:W-:Y:S05]  /*2390*/  BPT.TRAP 0x1 ;  /* 0x000000040000795c */ /* 0x000fea0000300000 */
.L_x_40:
[----:B------:R-:W-:Y:S05]  /*23a0*/  BSYNC.RECONVERGENT B0 ;  /* 0x0000000000007941 */ /* 0x000fea0003800200 */
.L_x_39:
        /* <DEDUP_REMOVED lines=11> */
[----:B------:R-:W-:Y:S02]  /*2460*/  ULEA UR32, UR5, UR7, 0xe ;  /* 0x0000000705207291 */ /* 0x000fe4000f8e70ff */
[----:B------:R-:W-:Y:S02]  /*2470*/  UIADD3 UR22, UP3, UPT, UR30, 0x80, URZ ;  /* 0x000000801e167890 */ /* 0x000fe4000ff7e0ff */
[----:B------:R-:W-:Y:S02]  /*2480*/  USHF.L.U32 UR16, UR5, 0x9, URZ ;  /* 0x0000000905107899 */ /* 0x000fe400080006ff */
[----:B------:R-:W-:Y:S02]  /*2490*/  UIADD3 UR12, UP2, UPT, UR30, 0x180, URZ ;  /* 0x000001801e0c7890 */ /* 0x000fe4000ff5e0ff */
[----:B------:R-:W-:Y:S02]  /*24a0*/  UIADD3 UR28, UP1, UPT, UR30, 0x280, URZ ;  /* 0x000002801e1c7890 */ /* 0x000fe4000ff3e0ff */
[----:B------:R-:W-:-:S02]  /*24b0*/  UIADD3 UR24, UP0, UPT, UR30, 0x380, URZ ;  /* 0x000003801e187890 */ /* 0x000fc4000ff1e0ff */
[----:B------:R-:W-:Y:S02]  /*24c0*/  USHF.L.U32 UR34, UR20, 0x7, URZ ;  /* 0x0000000714227899 */ /* 0x000fe400080006ff */
[----:B------:R-:W-:Y:S02]  /*24d0*/  ULOP3.LUT UR33, UR6, 0xfefffff8, URZ, 0xc0, !UPT ;  /* 0xfefffff806217892 */ /* 0x000fe4000f8ec0ff */
[----:B------:R-:W-:Y:S02]  /*24e0*/  UIADD3.X UR23, UPT, UPT, URZ, UR31, URZ, UP3, !UPT ;  /* 0x0000001fff177290 */ /* 0x000fe40009ffe4ff */
[----:B------:R-:W-:Y:S02]  /*24f0*/  UIADD3 UR32, UPT, UPT, UR32, 0x6400, URZ ;  /* 0x0000640020207890 */ /* 0x000fe4000fffe0ff */
[----:B------:R-:W-:Y:S02]  /*2500*/  ULOP3.LUT UR8, UR16, UR37, URZ, 0xfc, !UPT ;  /* 0x0000002510087292 */ /* 0x000fe4000f8efcff */
[----:B------:R-:W-:-:S02]  /*2510*/  ULEA UR40, UR5, UR50, 0xc ;  /* 0x0000003205287291 */ /* 0x000fc4000f8e60ff */
[----:B------:R-:W-:Y:S02]  /*2520*/  UIADD3.X UR13, UPT, UPT, URZ, UR31, URZ, UP2, !UPT ;  /* 0x0000001fff0d7290 */ /* 0x000fe400097fe4ff */
[----:B------:R-:W-:Y:S02]  /*2530*/  UPRMT UR4, URZ, 0x5410, UR39 ;  /* 0x00005410ff047896 */ /* 0x000fe40008000027 */
[----:B------:R-:W-:Y:S02]  /*2540*/  UIADD3.X UR29, UPT, UPT, URZ, UR31, URZ, UP1, !UPT ;  /* 0x0000001fff1d7290 */ /* 0x000fe40008ffe4ff */
[----:B------:R-:W-:Y:S02]  /*2550*/  UIADD3 UR16, UPT, UPT, UR7, 0x33400, UR16 ;  /* 0x0003340007107890 */ /* 0x000fe4000fffe010 */
[----:B------:R-:W-:Y:S02]  /*2560*/  UIADD3 UR8, UPT, UPT, UR7, 0x34600, UR8 ;  /* 0x0003460007087890 */ /* 0x000fe4000fffe008 */
[----:B------:R-:W-:Y:S01]  /*2570*/  UIADD3.X UR25, UPT, UPT, URZ, UR31, URZ, UP0, !UPT ;  /* 0x0000001fff197290 */ /* 0x000fe200087fe4ff */
[----:B------:R-:W-:Y:S01]  /*2580*/  UMOV UR46, 0x0 ;  /* 0x00000000002e7882 */ /* 0x000fe20000000000 */
[----:B------:R-:W-:Y:S01]  /*2590*/  UMOV UR47, 0x10000000 ;  /* 0x10000000002f7882 */ /* 0x000fe20000000000 */
[----:B------:R-:W-:Y:S01]  /*25a0*/  UMOV UR44, UR36 ;  /* 0x00000024002c7c82 */ /* 0x000fe20008000000 */
[----:B------:R-:W-:Y:S01]  /*25b0*/  UMOV UR41, UR33 ;  /* 0x0000002100297c82 */ /* 0x000fe20008000000 */
[----:B------:R-:W-:Y:S01]  /*25c0*/  UMOV UR42, UR34 ;  /* 0x00000022002a7c82 */ /* 0x000fe20008000000 */
[----:B------:R-:W-:Y:S01]  /*25d0*/  UTMALDG.3D.2CTA [UR32], [UR22], desc[UR46] ;  /* 0x00002e20160075b4 */ /* 0x000fe20008211000 */
[----:B------:R-:W-:Y:S01]  /*25e0*/  UMOV UR18, URZ ;  /* 0x000000ff00127c82 */ /* 0x000fe20008000000 */
[----:B------:R-:W-:Y:S01]  /*25f0*/  UMOV UR19, UR27 ;  /* 0x0000001b00137c82 */ /* 0x000fe20008000000 */
[----:B------:R-:W-:Y:S01]  /*2600*/  UMOV UR21, UR36 ;  /* 0x0000002400157c82 */ /* 0x000fe20008000000 */
[----:B------:R-:W-:Y:S01]  /*2610*/  UMOV UR17, UR33 ;  /* 0x0000002100117c82 */ /* 0x000fe20008000000 */
[----:B------:R-:W-:Y:S01]  /*2620*/  UMOV UR26, 0xff0000 ;  /* 0x00ff0000001a7882 */ /* 0x000fe20000000000 */
[----:B------:R-:W-:Y:S01]  /*2630*/  UMOV UR9, UR33 ;  /* 0x0000002100097c82 */ /* 0x000fe20008000000 */
[----:B------:R4:W-:Y:S01]  /*2640*/  UTMALDG.3D.MULTICAST.2CTA [UR40], [UR12], UR4, desc[UR46] ;  /* 0x00002e280c0073b4 */ /* 0x0009e20008211804 */
[----:B------:R1:W-:Y:S01]  /*2650*/  UTMALDG.4D.2CTA [UR16], [UR28], desc[UR46] ;  /* 0x00002e101c0075b4 */ /* 0x0003e20008219000 */
[----:B----4-:R-:W-:Y:S01]  /*2660*/  UMOV UR12, UR20 ;  /* 0x00000014000c7c82 */ /* 0x010fe20008000000 */
[----:B------:R-:W-:-:S02]  /*2670*/  UMOV UR13, UR36 ;  /* 0x00000024000d7c82 */ /* 0x000fc40008000000 */
[----:B------:R1:W-:Y:S02]  /*2680*/  UTMALDG.4D.MULTICAST.2CTA [UR8], [UR24], UR26, desc[UR46] ;  /* 0x00002e08180073b4 */ /* 0x0003e4000821981a */
[----:B-1----:R-:W-:Y:S01]  /*2690*/  NOP ;  /* 0x0000000000007918 */ /* 0x002fe20000000000 */
.L_x_42:
[----:B------:R-:W-:Y:S05]  /*26a0*/  BSYNC.RECONVERGENT B0 ;  /* 0x0000000000007941 */ /* 0x000fea0003800200 */
.L_x_41:
[----:B------:R-:W-:Y:S01]  /*26b0*/  UIADD3 UR20, UPT, UPT, UR20, 0x1, URZ ;  /* 0x0000000114147890 */ /* 0x000fe2000fffe0ff */
[----:B------:R-:W-:-:S03]  /*26c0*/  UMOV UR5, UR14 ;  /* 0x0000000e00057c82 */ /* 0x000fc60008000000 */
[----:B------:R-:W-:-:S09]  /*26d0*/  UISETP.NE.AND UP0, UPT, UR20, UR15, UPT ;  /* 0x0000000f1400728c */ /* 0x000fd2000bf05270 */
[----:B------:R-:W-:Y:S05]  /*26e0*/  BRA.U UP0, `(.L_x_43) ;  /* 0xfffffff900f47547 */ /* 0x000fea000b83ffff */
.L_x_35:
[C---:B------:R-:W-:Y:S01]  /*26f0*/  LEA R3, R11.reuse, UR7, 0x3 ;  /* 0x000000070b037c11 */ /* 0x040fe2000f8e18ff */
[----:B------:R-:W-:Y:S01]  /*2700*/  NOP ;  /* 0x0000000000007918 */ /* 0x000fe20000000000 */
[----:B-1----:R-:W-:Y:S02]  /*2710*/  SHF.L.U32 R0, R10, 0x1f, RZ ;  /* 0x0000001f0a007819 */ /* 0x002fe400000006ff */
[----:B------:R-:W-:Y:S02]  /*2720*/  LEA R5, R11, UR7, 0x4 ;  /* 0x000000070b057c11 */ /* 0x000fe4000f8e20ff */
[----:B------:R-:W1:Y:S02]  /*2730*/  SYNCS.PHASECHK.TRANS64.TRYWAIT P0, [R3+URZ+0xd0], R0 ;  /* 0x0000d000030075a7 */ /* 0x000e6400080011ff */
[----:B-1----:R-:W-:Y:S05]  /*2740*/  @!P0 BRA `(.L_x_44) ;  /* 0x0000006c000c8947 */ /* 0x002fea0003800000 */
.L_x_146:
[----:B------:R-:W4:Y:S01]  /*2750*/  LDS.128 R4, [R5+0x140] ;  /* 0x0001400005047984 */ /* 0x000f220000000c00 */
[----:B------:R-:W-:Y:S01]  /*2760*/  UISETP.GE.AND UP0, UPT, UR45, 0x1, UPT ;  /* 0x000000012d00788c */ /* 0x000fe2000bf06270 */
[----:B------:R-:W-:Y:S01]  /*2770*/  @!PT LDS RZ, [RZ] ;  /* 0x00000000fffff984 */ /* 0x000fe20000000800 */
[----:B------:R-:W-:Y:S01]  /*2780*/  @!PT LDS RZ, [RZ] ;  /* 0x00000000fffff984 */ /* 0x000fe20000000800 */
[----:B------:R-:W-:Y:S01]  /*2790*/  @!PT LDS RZ, [RZ] ;  /* 0x00000000fffff984 */ /* 0x000fe20000000800 */
[----:B------:R-:W-:Y:S01]  /*27a0*/  @!PT LDS RZ, [RZ] ;  /* 0x00000000fffff984 */ /* 0x000fe20000000800 */
[----:B------:R1:W-:Y:S06]  /*27b0*/  MEMBAR.ALL.CTA ;  /* 0x0000000000007992 */ /* 0x0003ec0000008000 */
[----:B-1----:R-:W1:Y:S01]  /*27c0*/  FENCE.VIEW.ASYNC.S ;  /* 0x00000000000073c6 */ /* 0x002e620000000000 */
[----:B----4-:R-:W-:-:S13]  /*27d0*/  LOP3.LUT P0, RZ, R6, 0x1, RZ, 0xc0, !PT ;  /* 0x0000000106ff7812 */ /* 0x010fda000780c0ff */
[----:B-1----:R-:W-:Y:S01]  /*27e0*/  VOTEU.ANY UP1, P0 ;  /* 0x0000000000ff7886 */ /* 0x002fe20000020100 */
[----:B------:R-:W-:-:S13]  /*27f0*/  PLOP3.LUT P0, PT, PT, PT, UP1, 0x80, 0x8 ;  /* 0x000000000008781c */ /* 0x000fda0003f0f018 */
[----:B------:R-:W-:Y:S02]  /*2800*/  @P0 LOP3.LUT R0, R5, 0xffff, RZ, 0xc0, !PT ;  /* 0x0000ffff05000812 */ /* 0x000fe400078ec0ff */
[----:B--2---:R-:W-:Y:S02]  /*2810*/  @P0 MOV R2, R4 ;  /* 0x0000000400020202 */ /* 0x004fe40000000f00 */
[----:B------:R-:W-:Y:S01]  /*2820*/  @P0 R2UR UR5, R0 ;  /* 0x00000000000502ca */ /* 0x000fe200000e0000 */
[----:B------:R-:W-:Y:S01]  /*2830*/  VIADD R0, R3, 0xe0 ;  /* 0x000000e003007836 */ /* 0x000fe20000000000 */
[----:B------:R-:W-:Y:S02]  /*2840*/  @P0 SHF.R.U32.HI R4, RZ, 0x10, R5 ;  /* 0x00000010ff040819 */ /* 0x000fe40000011605 */
[----:B------:R-:W-:Y:S02]  /*2850*/  @P0 R2UR UR6, R2 ;  /* 0x00000000020602ca */ /* 0x000fe400000e0000 */
[----:B------:R-:W-:-:S02]  /*2860*/  PRMT R0, RZ, 0x654, R0 ;  /* 0x00000654ff007816 */ /* 0x000fc40000000000 */
[----:B------:R-:W-:Y:S02]  /*2870*/  @P0 R2UR UR4, R4 ;  /* 0x00000000040402ca */ /* 0x000fe400000e0000 */
[----:B------:R1:W-:Y:S03]  /*2880*/  SYNCS.ARRIVE.TRANS64.RED.A1T0 RZ, [R0+URZ], RZ ;  /* 0x000000ff00ff79a7 */ /* 0x0003e600081004ff */
[----:B------:R-:W-:-:S04]  /*2890*/  @UP1 UMOV UR51, UR5 ;  /* 0x0000000500331c82 */ /* 0x000fc80008000000 */
[----:B------:R-:W-:-:S04]  /*28a0*/  @UP1 UMOV UR52, UR6 ;  /* 0x0000000600341c82 */ /* 0x000fc80008000000 */
[----:B------:R-:W-:Y:S01]  /*28b0*/  @UP1 UMOV UR36, UR4 ;  /* 0x0000000400241c82 */ /* 0x000fe20008000000 */
[----:B------:R-:W-:Y:S05]  /*28c0*/  BRA.U !UP0, `(.L_x_45) ;  /* 0x0000000108d47547 */ /* 0x000fea000b800000 */
[----:B------:R-:W2:Y:S01]  /*28d0*/  LDCU.128 UR16, c[0x0][0xf10] ;  /* 0x0001e200ff1077ac */ /* 0x000ea20008000c00 */
[----:B------:R-:W4:Y:S01]  /*28e0*/  LDCU UR11, c[0x0][0xf20] ;  /* 0x0001e400ff0b77ac */ /* 0x000f220008000800 */
[----:B------:R-:W3:Y:S01]  /*28f0*/  LDCU UR24, c[0x0][0xf0c] ;  /* 0x0001e180ff1877ac */ /* 0x000ee20008000800 */
[----:B------:R-:W1:Y:S01]  /*2900*/  LDCU.64 UR8, c[0x0][0xf28] ;  /* 0x0001e500ff0877ac */ /* 0x000e620008000a00 */
[----:B------:R-:W-:Y:S02]  /*2910*/  UISETP.NE.AND UP3, UPT, UR45, 0x1, UPT ;  /* 0x000000012d00788c */ /* 0x000fe4000bf65270 */
[----:B--2---:R-:W-:Y:S02]  /*2920*/  UIMAD.WIDE.U32 UR12, UR54, UR19, URZ ;  /* 0x00000013360c72a5 */ /* 0x004fe4000f8e00ff */
[----:B------:R-:W-:Y:S02]  /*2930*/  UIMAD.WIDE.U32 UR4, UR55, UR16, URZ ;  /* 0x00000010370472a5 */ /* 0x000fe4000f8e00ff */
[----:B------:R-:W-:-:S02]  /*2940*/  UISETP.NE.AND UP0, UPT, UR18, 0x1, UPT ;  /* 0x000000011200788c */ /* 0x000fc4000bf05270 */
[----:B------:R-:W-:Y:S01]  /*2950*/  UIMAD.WIDE.U32 UR22, UR51, UR19, URZ ;  /* 0x00000013331672a5 */ /* 0x000fe2000f8e00ff */
[----:B------:R-:W-:Y:S02]  /*2960*/  UMOV UR12, UR13 ;  /* 0x0000000d000c7c82 */ /* 0x000fe40008000000 */
[----:B------:R-:W-:Y:S01]  /*2970*/  UMOV UR4, UR5 ;  /* 0x0000000500047c82 */ /* 0x000fe20008000000 */
[----:B----4-:R-:W-:Y:S02]  /*2980*/  USHF.R.U32.HI UR12, URZ, UR11, UR12 ;  /* 0x0000000bff0c7299 */ /* 0x010fe4000801160c */
[----:B---3--:R-:W-:Y:S02]  /*2990*/  UISETP.NE.AND UP2, UPT, UR24, 0x1, UPT ;  /* 0x000000011800788c */ /* 0x008fe4000bf45270 */
[----:B------:R-:W-:Y:S02]  /*29a0*/  USHF.R.U32.HI UR4, URZ, UR17, UR4 ;  /* 0x00000011ff047299 */ /* 0x000fe40008011604 */
[----:B------:R-:W-:-:S02]  /*29b0*/  USEL UR5, UR54, UR12, !UP0 ;  /* 0x0000000c36057287 */ /* 0x000fc4000c000000 */
[----:B------:R-:W-:Y:S02]  /*29c0*/  USEL UR6, UR55, UR4, !UP2 ;  /* 0x0000000437067287 */ /* 0x000fe4000d000000 */
[----:B-1----:R-:W-:Y:S01]  /*29d0*/  UIMAD.WIDE.U32 UR12, UR5, UR8, URZ ;  /* 0x00000008050c72a5 */ /* 0x002fe2000f8e00ff */
[----:B------:R-:W-:Y:S01]  /*29e0*/  UMOV UR4, UR23 ;  /* 0x0000001700047c82 */ /* 0x000fe20008000000 */
[----:B------:R-:W-:Y:S02]  /*29f0*/  UIMAD.WIDE.U32 UR20, UR52, UR16, URZ ;  /* 0x00000010341472a5 */ /* 0x000fe4000f8e00ff */
[----:B------:R-:W-:-:S03]  /*2a00*/  UIMAD.WIDE.U32 UR22, UR6, UR8, URZ ;  /* 0x00000008061672a5 */ /* 0x000fc6000f8e00ff */
[----:B------:R-:W-:Y:S01]  /*2a10*/  UMOV UR12, UR13 ;  /* 0x0000000d000c7c82 */ /* 0x000fe20008000000 */
[----:B------:R-:W-:Y:S02]  /*2a20*/  USHF.R.U32.HI UR4, URZ, UR11, UR4 ;  /* 0x0000000bff047299 */ /* 0x000fe40008011604 */
[----:B------:R-:W-:Y:S01]  /*2a30*/  @UP3 USHF.R.U32.HI UR5, URZ, UR9, UR12 ;  /* 0x00000009ff053299 */ /* 0x000fe2000801160c */
[----:B------:R-:W-:Y:S01]  /*2a40*/  UMOV UR20, UR21 ;  /* 0x0000001500147c82 */ /* 0x000fe20008000000 */
[----:B------:R-:W-:Y:S01]  /*2a50*/  UMOV UR22, UR23 ;  /* 0x0000001700167c82 */ /* 0x000fe20008000000 */
[----:B------:R-:W-:Y:S02]  /*2a60*/  USHF.R.U32.HI UR17, URZ, UR17, UR20 ;  /* 0x00000011ff117299 */ /* 0x000fe40008011614 */
[----:B------:R-:W-:Y:S02]  /*2a70*/  USEL UR4, UR51, UR4, !UP0 ;  /* 0x0000000433047287 */ /* 0x000fe4000c000000 */
[----:B------:R-:W-:-:S02]  /*2a80*/  @UP3 USHF.R.U32.HI UR6, URZ, UR9, UR22 ;  /* 0x00000009ff063299 */ /* 0x000fc40008011616 */
[----:B------:R-:W-:Y:S02]  /*2a90*/  UIMAD UR11, UR45, UR5, URZ ;  /* 0x000000052d0b72a4 */ /* 0x000fe4000f8e02ff */
[----:B------:R-:W-:Y:S02]  /*2aa0*/  USEL UR5, UR52, UR17, !UP2 ;  /* 0x0000001134057287 */ /* 0x000fe4000d000000 */
[----:B------:R-:W-:Y:S02]  /*2ab0*/  UIMAD UR12, UR45, UR6, URZ ;  /* 0x000000062d0c72a4 */ /* 0x000fe4000f8e02ff */
[----:B------:R-:W-:Y:S02]  /*2ac0*/  UISETP.GE.AND UP0, UPT, UR4, UR11, UPT ;  /* 0x0000000b0400728c */ /* 0x000fe4000bf06270 */
[----:B------:R-:W-:Y:S02]  /*2ad0*/  UIMAD.WIDE.U32 UR16, UR4, UR8, URZ ;  /* 0x00000008041072a5 */ /* 0x000fe4000f8e00ff */
[----:B------:R-:W-:-:S02]  /*2ae0*/  UISETP.GE.OR UP0, UPT, UR5, UR12, UP0 ;  /* 0x0000000c0500728c */ /* 0x000fc40008706670 */
[----:B------:R-:W-:Y:S02]  /*2af0*/  UIMAD.WIDE.U32 UR12, UR5, UR8, URZ ;  /* 0x00000008050c72a5 */ /* 0x000fe4000f8e00ff */
[----:B------:R-:W-:Y:S01]  /*2b00*/  UIADD3 UR15, UPT, UPT, -UR4, URZ, URZ ;  /* 0x000000ff040f7290 */ /* 0x000fe2000fffe1ff */
[----:B------:R-:W-:Y:S01]  /*2b10*/  UMOV UR11, UR17 ;  /* 0x00000011000b7c82 */ /* 0x000fe20008000000 */
[----:B------:R-:W-:Y:S02]  /*2b20*/  UIADD3 UR12, UPT, UPT, -UR5, URZ, URZ ;  /* 0x000000ff050c7290 */ /* 0x000fe4000fffe1ff */
        /* <DEDUP_REMOVED lines=15> */
.L_x_45:
[----:B------:R-:W2:Y:S02]  /*2c20*/  LDCU UR4, c[0x0][0xf30] ;  /* 0x0001e600ff0477ac */ /* 0x000ea40008000800 */
[----:B--2---:R-:W-:-:S09]  /*2c30*/  UISETP.NE.AND UP0, UPT, UR4, 0x1, UPT ;  /* 0x000000010400788c */ /* 0x004fd2000bf05270 */
[----:B------:R-:W-:Y:S05]  /*2c40*/  BRA.U UP0, `(.L_x_46) ;  /* 0x0000000100447547 */ /* 0x000fea000b800000 */
[----:B------:R-:W2:Y:S01]  /*2c50*/  LDCU.128 UR16, c[0x0][0xf10] ;  /* 0x0001e200ff1077ac */ /* 0x000ea20008000c00 */
[----:B------:R-:W4:Y:S01]  /*2c60*/  LDCU UR11, c[0x0][0xf0c] ;  /* 0x0001e180ff0b77ac */ /* 0x000f220008000800 */
[----:B------:R-:W1:Y:S01]  /*2c70*/  LDCU UR6, c[0x0][0xf20] ;  /* 0x0001e400ff0677ac */ /* 0x000e620008000800 */
[----:B--2---:R-:W-:Y:S02]  /*2c80*/  UIMAD.WIDE.U32 UR8, UR52, UR16, URZ ;  /* 0x00000010340872a5 */ /* 0x004fe4000f8e00ff */
[----:B------:R-:W-:Y:S02]  /*2c90*/  UIMAD.WIDE.U32 UR4, UR51, UR19, URZ ;  /* 0x00000013330472a5 */ /* 0x000fe4000f8e00ff */
[----:B----4-:R-:W-:Y:S02]  /*2ca0*/  UISETP.NE.AND UP2, UPT, UR11, 0x1, UPT ;  /* 0x000000010b00788c */ /* 0x010fe4000bf45270 */
[----:B------:R-:W-:Y:S01]  /*2cb0*/  UISETP.NE.AND UP0, UPT, UR18, 0x1, UPT ;  /* 0x000000011200788c */ /* 0x000fe2000bf05270 */
[----:B------:R-:W-:-:S02]  /*2cc0*/  UMOV UR8, UR9 ;  /* 0x0000000900087c82 */ /* 0x000fc40008000000 */
[----:B------:R-:W-:Y:S01]  /*2cd0*/  UMOV UR4, UR5 ;  /* 0x0000000500047c82 */ /* 0x000fe20008000000 */
[----:B------:R-:W-:Y:S02]  /*2ce0*/  USHF.R.U32.HI UR17, URZ, UR17, UR8 ;  /* 0x00000011ff117299 */ /* 0x000fe40008011608 */
[----:B-1----:R-:W-:Y:S02]  /*2cf0*/  USHF.R.U32.HI UR4, URZ, UR6, UR4 ;  /* 0x00000006ff047299 */ /* 0x002fe40008011604 */
[----:B------:R-:W-:Y:S02]  /*2d00*/  USEL UR5, UR52, UR17, !UP2 ;  /* 0x0000001134057287 */ /* 0x000fe4000d000000 */
[----:B------:R-:W-:-:S04]  /*2d10*/  USEL UR4, UR51, UR4, !UP0 ;  /* 0x0000000433047287 */ /* 0x000fc8000c000000 */
[----:B------:R-:W-:Y:S02]  /*2d20*/  UIADD3 UR6, UPT, UPT, UR5, -UR4, URZ ;  /* 0x8000000405067290 */ /* 0x000fe4000fffe0ff */
[----:B------:R-:W-:Y:S02]  /*2d30*/  UIADD3 UR4, UPT, UPT, -UR5, UR4, URZ ;  /* 0x0000000405047290 */ /* 0x000fe4000fffe1ff */
[----:B------:R-:W-:Y:S02]  /*2d40*/  UIMAD UR51, UR6, UR18, UR51 ;  /* 0x00000012063372a4 */ /* 0x000fe4000f8e0233 */
[----:B------:R-:W-:-:S12]  /*2d50*/  UIMAD UR52, UR4, UR11, UR52 ;  /* 0x0000000b043472a4 */ /* 0x000fd8000f8e0234 */
.L_x_46:
[----:B------:R-:W-:Y:S01]  /*2d60*/  VIADD R11, R11, 0x1 ;  /* 0x000000010b0b7836 */ /* 0x000fe20000000000 */
[----:B------:R-:W-:Y:S02]  /*2d70*/  R2UR UR5, R87 ;  /* 0x00000000570572ca */ /* 0x000fe400000e0000 */
[----:B------:R-:W-:Y:S02]  /*2d80*/  R2UR UR4, R86 ;  /* 0x00000000560472ca */ /* 0x000fe400000e0000 */
[C---:B------:R-:W-:Y:S02]  /*2d90*/  ISETP.NE.AND P0, PT, R11.reuse, 0x2, PT ;  /* 0x000000020b00780c */ /* 0x040fe40003f05270 */
[----:B------:R-:W-:Y:S02]  /*2da0*/  PLOP3.LUT P2, PT, PT, PT, PT, 0x80, 0x8 ;  /* 0x000000000008781c */ /* 0x000fe40003f4f070 */
[----:B------:R-:W-:Y:S02]  /*2db0*/  SEL R3, RZ, 0x1, P0 ;  /* 0x00000001ff037807 */ /* 0x000fe40000000000 */
[----:B------:R-:W-:-:S02]  /*2dc0*/  SEL R11, R11, RZ, P0 ;  /* 0x000000ff0b0b7207 */ /* 0x000fc40000000000 */
[----:B------:R-:W-:Y:S01]  /*2dd0*/  LOP3.LUT R10, R10, R3, RZ, 0x3c, !PT ;  /* 0x000000030a0a7212 */ /* 0x000fe200078e3cff */
[----:B------:R-:W-:Y:S02]  /*2de0*/  UIADD3 UR27, UPT, UPT, UR52, UR5, URZ ;  /* 0x00000005341b7290 */ /* 0x000fe4000fffe0ff */
[----:B------:R-:W-:Y:S01]  /*2df0*/  UIADD3 UR26, UPT, UPT, UR51, UR4, URZ ;  /* 0x00000004331a7290 */ /* 0x000fe2000fffe0ff */
[----:B------:R-:W-:Y:S11]  /*2e00*/  BRA.U UP1, `(.L_x_47) ;  /* 0xffffffed01787547 */ /* 0x000ff6000b83ffff */
[----:B------:R-:W-:Y:S01]  /*2e10*/  UIADD3 UR7, UPT, UPT, UR7, 0x48, URZ ;  /* 0x0000004807077890 */ /* 0x000fe2000fffe0ff */
[----:B------:R-:W-:-:S03]  /*2e20*/  SHF.L.U32 R3, R12, 0x1f, RZ ;  /* 0x0000001f0c037819 */ /* 0x000fc600000006ff */
[----:B------:R-:W-:-:S09]  /*2e30*/  ULEA UR4, UR14, UR7, 0x3 ;  /* 0x000000070e047291 */ /* 0x000fd2000f8e18ff */
[----:B------:R-:W2:Y:S02]  /*2e40*/  SYNCS.PHASECHK.TRANS64.TRYWAIT P0, [UR4], R3 ;  /* 0x00000003ff0075a7 */ /* 0x000ea40008001104 */
[----:B--2---:R-:W-:Y:S05]  /*2e50*/  @!P0 BRA `(.L_x_48) ;  /* 0x00000064005c8947 */ /* 0x004fea0003800000 */
.L_x_148:
[----:B------:R-:W-:-:S04]  /*2e60*/  UIADD3 UR4, UPT, UPT, UR14, 0x1, URZ ;  /* 0x000000010e047890 */ /* 0x000fc8000fffe0ff */
[----:B------:R-:W-:-:S04]  /*2e70*/  UISETP.NE.AND UP0, UPT, UR4, 0x9, UPT ;  /* 0x000000090400788c */ /* 0x000fc8000bf05270 */
[----:B------:R-:W-:Y:S02]  /*2e80*/  USEL UR6, URZ, 0x1, UP0 ;  /* 0x00000001ff067887 */ /* 0x000fe40008000000 */
[----:B------:R-:W-:-:S04]  /*2e90*/  USEL UR4, UR4, URZ, UP0 ;  /* 0x000000ff04047287 */ /* 0x000fc80008000000 */
[----:B------:R-:W-:Y:S01]  /*2ea0*/  ULEA UR5, UR4, UR7, 0x3 ;  /* 0x0000000704057291 */ /* 0x000fe2000f8e18ff */
[----:B------:R-:W-:-:S04]  /*2eb0*/  LOP3.LUT R2, R12, UR6, RZ, 0x3c, !PT ;  /* 0x000000060c027c12 */ /* 0x000fc8000f8e3cff */
[----:B-1----:R-:W-:-:S04]  /*2ec0*/  SHF.L.U32 R3, R2, 0x1f, RZ ;  /* 0x0000001f02037819 */ /* 0x002fc800000006ff */
[----:B------:R-:W1:Y:S02]  /*2ed0*/  SYNCS.PHASECHK.TRANS64.TRYWAIT P0, [UR5], R3 ;  /* 0x00000003ff0075a7 */ /* 0x000e640008001105 */
[----:B-1----:R-:W-:Y:S05]  /*2ee0*/  @!P0 BRA `(.L_x_49) ;  /* 0x0000006400508947 */ /* 0x002fea0003800000 */
.L_x_150:
        /* <DEDUP_REMOVED lines=9> */
.L_x_152:
        /* <DEDUP_REMOVED lines=9> */
.L_x_154:
        /* <DEDUP_REMOVED lines=9> */
.L_x_156:
        /* <DEDUP_REMOVED lines=9> */
.L_x_158:
        /* <DEDUP_REMOVED lines=9> */
.L_x_160:
        /* <DEDUP_REMOVED lines=9> */
.L_x_162:
[----:B------:R-:W-:-:S04]  /*3250*/  UIADD3 UR4, UPT, UPT, UR4, 0x1, URZ ;  /* 0x0000000104047890 */ /* 0x000fc8000fffe0ff */
[----:B------:R-:W-:-:S04]  /*3260*/  UISETP.NE.AND UP0, UPT, UR4, 0x9, UPT ;  /* 0x000000090400788c */ /* 0x000fc8000bf05270 */
[----:B------:R-:W-:Y:S02]  /*3270*/  USEL UR5, URZ, 0x1, UP0 ;  /* 0x00000001ff057887 */ /* 0x000fe40008000000 */
[----:B------:R-:W-:-:S04]  /*3280*/  USEL UR4, UR4, URZ, UP0 ;  /* 0x000000ff04047287 */ /* 0x000fc80008000000 */
[----:B------:R-:W-:Y:S01]  /*3290*/  ULEA UR4, UR4, UR7, 0x3 ;  /* 0x0000000704047291 */ /* 0x000fe2000f8e18ff */
[----:B-1----:R-:W-:-:S04]  /*32a0*/  LOP3.LUT R3, R2, UR5, RZ, 0x3c, !PT ;  /* 0x0000000502037c12 */ /* 0x002fc8000f8e3cff */
[----:B------:R-:W-:Y:S01]  /*32b0*/  SHF.L.U32 R3, R3, 0x1f, RZ ;  /* 0x0000001f03037819 */ /* 0x000fe200000006ff */
[----:B------:R-:W-:-:S07]  /*32c0*/  IMAD.U32 R0, RZ, RZ, UR4 ;  /* 0x00000004ff007e24 */ /* 0x000fce000f8e00ff */
.L_x_56:
[----:B-1----:R1:W2:Y:S02]  /*32d0*/  SYNCS.PHASECHK.TRANS64.TRYWAIT P0, [R0+URZ], R3 ;  /* 0x00000003000075a7 */ /* 0x0022a400080011ff */
[----:B--2---:R-:W-:Y:S05]  /*32e0*/  @!P0 NANOSLEEP.SYNCS 0x989680 ;  /* 0x009896800000895d */ /* 0x004fea0003900000 */
[----:B------:R-:W2:Y:S02]  /*32f0*/  @!P0 SYNCS.PHASECHK.TRANS64 P0, [R0+URZ], R3 ;  /* 0x00000003000085a7 */ /* 0x000ea400080010ff */
[----:B--2---:R-:W-:Y:S05]  /*3300*/  @P0 EXIT ;  /* 0x000000000000094d */ /* 0x004fea0003800000 */
[----:B------:R-:W-:Y:S05]  /*3310*/  BRA `(.L_x_56) ;  /* 0xfffffffc00ec7947 */ /* 0x000fea000383ffff */
.L_x_23:
[----:B------:R-:W2:Y:S02]  /*3320*/  S2UR UR4, SR_CgaCtaId ;  /* 0x00000000000479c3 */ /* 0x000ea40000008800 */
[----:B--2---:R-:W-:-:S04]  /*3330*/  UISETP.NE.AND UP0, UPT, UR4, URZ, UPT ;  /* 0x000000ff0400728c */ /* 0x004fc8000bf05270 */
[----:B------:R-:W-:-:S09]  /*3340*/  UISETP.NE.OR UP0, UPT, UR20, 0x1, UP0 ;  /* 0x000000011400788c */ /* 0x000fd20008705670 */
[----:B------:R-:W-:Y:S05]  /*3350*/  BRA.U UP0, `(.L_x_57) ;  /* 0x00000005004c7547 */ /* 0x000fea000b800000 */
[----:B------:R-:W2:Y:S01]  /*3360*/  S2UR UR5, SR_CgaCtaId ;  /* 0x00000000000579c3 */ /* 0x000ea20000008800 */
[----:B------:R-:W-:Y:S01]  /*3370*/  UMOV UR4, 0x400 ;  /* 0x0000040000047882 */ /* 0x000fe20000000000 */
[----:B------:R-:W-:Y:S01]  /*3380*/  ISETP.GE.U32.AND P2, PT, R3, 0x8, PT ;  /* 0x000000080300780c */ /* 0x000fe20003f46070 */
[----:B------:R-:W-:Y:S01]  /*3390*/  IMAD.MOV.U32 R12, RZ, RZ, 0x1 ;  /* 0x00000001ff0c7424 */ /* 0x000fe200078e00ff */
[----:B------:R-:W-:Y:S02]  /*33a0*/  CS2R R10, SRZ ;  /* 0x00000000000a7805 */ /* 0x000fe4000001ff00 */
[----:B------:R-:W-:Y:S01]  /*33b0*/  CS2R R8, SRZ ;  /* 0x0000000000087805 */ /* 0x000fe2000001ff00 */
[----:B--2---:R-:W-:-:S03]  /*33c0*/  ULEA UR6, UR5, UR4, 0x18 ;  /* 0x0000000405067291 */ /* 0x004fc6000f8ec0ff */
[----:B------:R-:W-:-:S09]  /*33d0*/  UMOV UR5, URZ ;  /* 0x000000ff00057c82 */ /* 0x000fd20008000000 */
.L_x_61:
[----:B------:R-:W-:Y:S02]  /*33e0*/  LEA R0, R8, UR6, 0x3 ;  /* 0x0000000608007c11 */ /* 0x000fe4000f8e18ff */
[----:B------:R-:W-:-:S03]  /*33f0*/  SHF.L.U32 R5, R9, 0x1f, RZ ;  /* 0x0000001f09057819 */ /* 0x000fc600000006ff */
[----:B------:R-:W-:Y:S01]  /*3400*/  VIADD R4, R0, 0x120 ;  /* 0x0000012000047836 */ /* 0x000fe20000000000 */
[----:B------:R-:W2:Y:S02]  /*3410*/  SYNCS.PHASECHK.TRANS64.TRYWAIT P0, [R0+URZ+0x110], R5 ;  /* 0x00011005000075a7 */ /* 0x000ea400080011ff */
[----:B--2---:R-:W-:Y:S05]  /*3420*/  @!P0 BRA `(.L_x_58) ;  /* 0x0000006000a88947 */ /* 0x004fea0003800000 */
.L_x_163:
[----:B------:R-:W-:Y:S01]  /*3430*/  ULEA UR4, UR5, UR6, 0x3 ;  /* 0x0000000605047291 */ /* 0x000fe2000f8e18ff */
[----:B------:R-:W-:Y:S01]  /*3440*/  PRMT R4, RZ, 0x654, R4 ;  /* 0x00000654ff047816 */ /* 0x000fe20000000004 */
[----:B--2---:R-:W-:Y:S01]  /*3450*/  @!P2 IMAD.MOV.U32 R5, RZ, RZ, 0x10 ;  /* 0x00000010ff05a424 */ /* 0x004fe200078e00ff */
[----:B------:R-:W-:Y:S01]  /*3460*/  SHF.L.U32 R7, R12, 0x1f, RZ ;  /* 0x0000001f0c077819 */ /* 0x000fe200000006ff */
[----:B------:R-:W-:Y:S01]  /*3470*/  UIADD3 UR7, UPT, UPT, UR4, 0xd0, URZ ;  /* 0x000000d004077890 */ /* 0x000fe2000fffe0ff */
[----:B------:R2:W-:Y:S05]  /*3480*/  SYNCS.ARRIVE.TRANS64.RED.A1T0 RZ, [R4+URZ], RZ ;  /* 0x000000ff04ff79a7 */ /* 0x0005ea00081004ff */
[----:B------:R-:W-:Y:S01]  /*3490*/  IMAD.U32 R0, RZ, RZ, UR7 ;  /* 0x00000007ff007e24 */ /* 0x000fe2000f8e00ff */
[----:B------:R-:W3:Y:S04]  /*34a0*/  SYNCS.PHASECHK.TRANS64.TRYWAIT P0, [UR4+0xe0], R7 ;  /* 0x0000e007ff0075a7 */ /* 0x000ee80008001104 */
[----:B------:R-:W-:Y:S01]  /*34b0*/  PRMT R13, R3, 0x654, R0 ;  /* 0x00000654030d7816 */ /* 0x000fe20000000000 */
[----:B--23--:R-:W-:Y:S06]  /*34c0*/  @!P0 BRA `(.L_x_59) ;  /* 0x0000006000948947 */ /* 0x00cfec0003800000 */
.L_x_165:
[----:B------:R-:W-:Y:S01]  /*34d0*/  ULEA UR8, UR5, UR6, 0x4 ;  /* 0x0000000605087291 */ /* 0x000fe2000f8e20ff */
[----:B------:R-:W-:Y:S01]  /*34e0*/  SEL R2, R13, R2, !P2 ;  /* 0x000000020d027207 */ /* 0x000fe20005000000 */
[----:B------:R-:W-:Y:S01]  /*34f0*/  UIADD3 UR9, UPT, UPT, UR4, 0xd0, URZ ;  /* 0x000000d004097890 */ /* 0x000fe2000fffe0ff */
[----:B--2---:R-:W-:Y:S01]  /*3500*/  LEA R0, R11, UR6, 0x3 ;  /* 0x000000060b007c11 */ /* 0x004fe2000f8e18ff */
[----:B------:R-:W-:Y:S01]  /*3510*/  UIADD3 UR8, UPT, UPT, UR8, 0x140, URZ ;  /* 0x0000014008087890 */ /* 0x000fe2000fffe0ff */
[----:B------:R2:W-:Y:S01]  /*3520*/  @!P2 SYNCS.ARRIVE.TRANS64.RED RZ, [R2+URZ], R5 ;  /* 0x0000000502ffa9a7 */ /* 0x0005e200080004ff */
[----:B------:R-:W-:Y:S01]  /*3530*/  UIADD3 UR4, UPT, UPT, UR5, 0x1, URZ ;  /* 0x0000000105047890 */ /* 0x000fe2000fffe0ff */
[----:B------:R-:W-:-:S03]  /*3540*/  VIADD R8, R8, 0x1 ;  /* 0x0000000108087836 */ /* 0x000fc60000000000 */
[----:B------:R-:W-:Y:S02]  /*3550*/  UISETP.NE.AND UP0, UPT, UR4, 0x2, UPT ;  /* 0x000000020400788c */ /* 0x000fe4000bf05270 */
[----:B------:R-:W-:Y:S01]  /*3560*/  ISETP.NE.AND P0, PT, R8, 0x2, PT ;  /* 0x000000020800780c */ /* 0x000fe20003f05270 */
[----:B------:R-:W-:Y:S06]  /*3570*/  UGETNEXTWORKID.BROADCAST [UR8], [UR9] ;  /* 0x00000000080073ca */ /* 0x000fec0008000100 */
[----:B------:R-:W-:Y:S02]  /*3580*/  USEL UR7, URZ, 0x1, UP0 ;  /* 0x00000001ff077887 */ /* 0x000fe40008000000 */
[----:B------:R-:W-:-:S04]  /*3590*/  USEL UR5, UR4, URZ, UP0 ;  /* 0x000000ff04057287 */ /* 0x000fc80008000000 */
[----:B------:R-:W-:Y:S02]  /*35a0*/  LOP3.LUT R12, R12, UR7, RZ, 0x3c, !PT ;  /* 0x000000070c0c7c12 */ /* 0x000fe4000f8e3cff */
[----:B--2---:R-:W-:-:S04]  /*35b0*/  SHF.L.U32 R5, R10, 0x1f, RZ ;  /* 0x0000001f0a057819 */ /* 0x004fc800000006ff */
[----:B------:R-:W2:Y:S02]  /*35c0*/  SYNCS.PHASECHK.TRANS64.TRYWAIT P1, [R0+URZ+0xd0], R5 ;  /* 0x0000d005000075a7 */ /* 0x000ea400080211ff */
[----:B--2---:R-:W-:Y:S05]  /*35d0*/  @!P1 BRA `(.L_x_60) ;  /* 0x0000006000689947 */ /* 0x004fea0003800000 */
.L_x_166:
[C---:B------:R-:W-:Y:S01]  /*35e0*/  LEA R4, R11.reuse, UR6, 0x4 ;  /* 0x000000060b047c11 */ /* 0x040fe2000f8e20ff */
[----:B--2---:R-:W-:Y:S01]  /*35f0*/  VIADD R0, R0, 0xe0 ;  /* 0x000000e000007836 */ /* 0x004fe20000000000 */
[----:B------:R-:W-:Y:S01]  /*3600*/  SEL R8, R8, RZ, P0 ;  /* 0x000000ff08087207 */ /* 0x000fe20000000000 */
[----:B------:R-:W-:-:S03]  /*3610*/  VIADD R11, R11, 0x1 ;  /* 0x000000010b0b7836 */ /* 0x000fc60000000000 */
[----:B------:R-:W2:Y:S01]  /*3620*/  LDS.128 R4, [R4+0x140] ;  /* 0x0001400004047984 */ /* 0x000ea20000000c00 */
[----:B------:R-:W-:Y:S02]  /*3630*/  PRMT R0, RZ, 0x654, R0 ;  /* 0x00000654ff007816 */ /* 0x000fe40000000000 */
[C---:B------:R-:W-:Y:S01]  /*3640*/  ISETP.NE.AND P1, PT, R11.reuse, 0x2, PT ;  /* 0x000000020b00780c */ /* 0x040fe20003f25270 */
[----:B------:R-:W-:Y:S01]  /*3650*/  @!PT LDS RZ, [RZ] ;  /* 0x00000000fffff984 */ /* 0x000fe20000000800 */
[----:B------:R-:W-:Y:S01]  /*3660*/  @!PT LDS RZ, [RZ] ;  /* 0x00000000fffff984 */ /* 0x000fe20000000800 */
[----:B------:R-:W-:Y:S01]  /*3670*/  @!PT LDS RZ, [RZ] ;  /* 0x00000000fffff984 */ /* 0x000fe20000000800 */
[----:B------:R-:W-:Y:S01]  /*3680*/  @!PT LDS RZ, [RZ] ;  /* 0x00000000fffff984 */ /* 0x000fe20000000800 */
[----:B------:R3:W-:Y:S06]  /*3690*/  MEMBAR.ALL.CTA ;  /* 0x0000000000007992 */ /* 0x0007ec0000008000 */
[----:B---3--:R-:W3:Y:S01]  /*36a0*/  FENCE.VIEW.ASYNC.S ;  /* 0x00000000000073c6 */ /* 0x008ee20000000000 */
[----:B------:R-:W-:Y:S01]  /*36b0*/  SEL R11, R11, RZ, P1 ;  /* 0x000000ff0b0b7207 */ /* 0x000fe20000800000 */
[----:B---3--:R3:W-:Y:S01]  /*36c0*/  SYNCS.ARRIVE.TRANS64.RED.A1T0 RZ, [R0+URZ], RZ ;  /* 0x000000ff00ff79a7 */ /* 0x0087e200081004ff */
[----:B--2---:R-:W-:-:S02]  /*36d0*/  LOP3.LUT P3, RZ, R6, 0x1, RZ, 0xc0, !PT ;  /* 0x0000000106ff7812 */ /* 0x004fc4000786c0ff */
[----:B------:R-:W-:-:S04]  /*36e0*/  SEL R5, RZ, 0x1, P1 ;  /* 0x00000001ff057807 */ /* 0x000fc80000800000 */
[----:B------:R-:W-:Y:S02]  /*36f0*/  LOP3.LUT R10, R10, R5, RZ, 0x3c, !PT ;  /* 0x000000050a0a7212 */ /* 0x000fe400078e3cff */
[----:B---3--:R-:W-:-:S04]  /*3700*/  SEL R0, RZ, 0x1, P0 ;  /* 0x00000001ff007807 */ /* 0x008fc80000000000 */
[----:B------:R-:W-:Y:S01]  /*3710*/  LOP3.LUT R9, R9, R0, RZ, 0x3c, !PT ;  /* 0x0000000009097212 */ /* 0x000fe200078e3cff */
[----:B------:R-:W-:Y:S06]  /*3720*/  @P3 BRA `(.L_x_61) ;  /* 0xfffffffc002c3947 */ /* 0x000fec000383ffff */
[----:B------:R-:W-:Y:S01]  /*3730*/  ULEA UR4, UR5, UR6, 0x3 ;  /* 0x0000000605047291 */ /* 0x000fe2000f8e18ff */
[----:B------:R-:W-:-:S08]  /*3740*/  SHF.L.U32 R3, R12, 0x1f, RZ ;  /* 0x0000001f0c037819 */ /* 0x000fd000000006ff */
[----:B------:R-:W2:Y:S02]  /*3750*/  SYNCS.PHASECHK.TRANS64 P0, [UR4+0xe0], R3 ;  /* 0x0000e003ff0075a7 */ /* 0x000ea40008001004 */
[----:B--2---:R-:W-:Y:S05]  /*3760*/  @P0 BRA `(.L_x_62) ;  /* 0x0000000000080947 */ /* 0x004fea0003800000 */
[----:B------:R-:W2:Y:S02]  /*3770*/  SYNCS.PHASECHK.TRANS64.TRYWAIT P0, [UR4+0xe0], R3 ;  /* 0x0000e003ff0075a7 */ /* 0x000ea40008001104 */
[----:B--2---:R-:W-:Y:S05]  /*3780*/  @!P0 BRA `(.L_x_63) ;  /* 0x0000006000108947 */ /* 0x004fea0003800000 */
.L_x_62:
[----:B------:R-:W-:-:S04]  /*3790*/  UIADD3 UR7, UPT, UPT, UR5, 0x1, URZ ;  /* 0x0000000105077890 */ /* 0x000fc8000fffe0ff */
[----:B------:R-:W-:-:S04]  /*37a0*/  UISETP.NE.AND UP0, UPT, UR7, 0x2, UPT ;  /* 0x000000020700788c */ /* 0x000fc8000bf05270 */
[----:B------:R-:W-:Y:S02]  /*37b0*/  USEL UR8, URZ, 0x1, UP0 ;  /* 0x00000001ff087887 */ /* 0x000fe40008000000 */
[----:B------:R-:W-:-:S04]  /*37c0*/  USEL UR7, UR7, URZ, UP0 ;  /* 0x000000ff07077287 */ /* 0x000fc80008000000 */
[----:B------:R-:W-:Y:S01]  /*37d0*/  ULEA UR7, UR7, UR6, 0x3 ;  /* 0x0000000607077291 */ /* 0x000fe2000f8e18ff */
[----:B--2---:R-:W-:-:S04]  /*37e0*/  LOP3.LUT R3, R12, UR8, RZ, 0x3c, !PT ;  /* 0x000000080c037c12 */ /* 0x004fc8000f8e3cff */
[----:B------:R-:W-:-:S04]  /*37f0*/  SHF.L.U32 R0, R3, 0x1f, RZ ;  /* 0x0000001f03007819 */ /* 0x000fc800000006ff */
[----:B------:R-:W2:Y:S02]  /*3800*/  SYNCS.PHASECHK.TRANS64 P0, [UR7+0xe0], R0 ;  /* 0x0000e000ff0075a7 */ /* 0x000ea40008001007 */
[----:B-12---:R-:W-:Y:S05]  /*3810*/  @P0 EXIT ;  /* 0x000000000000094d */ /* 0x006fea0003800000 */
[----:B------:R-:W-:Y:S02]  /*3820*/  SHF.L.U32 R3, R3, 0x1f, RZ ;  /* 0x0000001f03037819 */ /* 0x000fe400000006ff */
[----:B------:R-:W-:-:S07]  /*3830*/  MOV R0, UR7 ;  /* 0x0000000700007c02 */ /* 0x000fce0008000f00 */
.L_x_64:
[----:B-1----:R1:W2:Y:S02]  /*3840*/  SYNCS.PHASECHK.TRANS64.TRYWAIT P0, [R0+URZ+0xe0], R3 ;  /* 0x0000e003000075a7 */ /* 0x0022a400080011ff */
[----:B--2---:R-:W-:Y:S05]  /*3850*/  @!P0 NANOSLEEP.SYNCS 0x989680 ;  /* 0x009896800000895d */ /* 0x004fea0003900000 */
[----:B------:R-:W2:Y:S02]  /*3860*/  @!P0 SYNCS.PHASECHK.TRANS64 P0, [R0+URZ+0xe0], R3 ;  /* 0x0000e003000085a7 */ /* 0x000ea400080010ff */
[----:B--2---:R-:W-:Y:S05]  /*3870*/  @P0 EXIT ;  /* 0x000000000000094d */ /* 0x004fea0003800000 */
[----:B------:R-:W-:Y:S05]  /*3880*/  BRA `(.L_x_64) ;  /* 0xfffffffc00ec7947 */ /* 0x000fea000383ffff */
.L_x_57:
[----:B------:R-:W-:Y:S05]  /*3890*/  BRA.U UP5, `(.L_x_65) ;  /* 0x0000001905a47547 */ /* 0x000fea000b800000 */
[----:B------:R-:W2:Y:S01]  /*38a0*/  S2UR UR4, SR_CgaCtaId ;  /* 0x00000000000479c3 */ /* 0x000ea20000008800 */
[----:B------:R-:W-:Y:S01]  /*38b0*/  UMOV UR5, 0x40 ;  /* 0x0000004000057882 */ /* 0x000fe20000000000 */
[----:B------:R-:W-:Y:S01]  /*38c0*/  NOP ;  /* 0x0000000000007918 */ /* 0x000fe20000000000 */
[----:B------:R-:W-:Y:S01]  /*38d0*/  UMOV UR6, 0x400 ;  /* 0x0000040000067882 */ /* 0x000fe20000000000 */
[----:B--2---:R-:W-:Y:S02]  /*38e0*/  ULEA UR5, UR4, UR5, 0x18 ;  /* 0x0000000504057291 */ /* 0x004fe4000f8ec0ff */
[----:B------:R-:W-:-:S07]  /*38f0*/  ULEA UR6, UR4, UR6, 0x18 ;  /* 0x0000000604067291 */ /* 0x000fce000f8ec0ff */
[----:B------:R-:W2:Y:S02]  /*3900*/  LDS.U8 R3, [UR5+0x1c] ;  /* 0x00001c05ff037984 */ /* 0x000ea40008000000 */
[----:B--2---:R-:W-:-:S13]  /*3910*/  ISETP.NE.AND P0, PT, R3, RZ, PT ;  /* 0x000000ff0300720c */ /* 0x004fda0003f05270 */
[----:B------:R-:W-:Y:S05]  /*3920*/  @P0 BRA `(.L_x_66) ;  /* 0x0000000400080947 */ /* 0x000fea0003800000 */
[----:B------:R-:W-:Y:S02]  /*3930*/  UISETP.NE.U32.AND UP1, UPT, UR71, 0x1, UPT ;  /* 0x000000014700788c */ /* 0x000fe4000bf25070 */
[----:B------:R-:W-:-:S07]  /*3940*/  UIADD3 UR7, UPT, UPT, UR5, 0x8, URZ ;  /* 0x0000000805077890 */ /* 0x000fce000fffe0ff */
[----:B------:R-:W-:Y:S05]  /*3950*/  BRA.U !UP1, `(.L_x_67) ;  /* 0x00000001099c7547 */ /* 0x000fea000b800000 */
[----:B------:R-:W-:Y:S01]  /*3960*/  ELECT P0, URZ, PT ;  /* 0x0000000000ff782f */ /* 0x000fe20003800000 */
[----:B------:R-:W-:-:S12]  /*3970*/  BSSY B0, `(.L_x_67) ;  /* 0x0000025000007945 */ /* 0x000fd80003800000 */
[----:B------:R-:W-:Y:S05]  /*3980*/  @!P0 BRA `(.L_x_68) ;  /* 0x00000000008c8947 */ /* 0x000fea0003800000 */
[----:B------:R-:W-:-:S05]  /*3990*/  UMOV UR4, 0x10 ;  /* 0x0000001000047882 */ /* 0x000fca0000000000 */
[----:B------:R-:W-:Y:S04]  /*39a0*/  DEPBAR.LE SB2, 0x36 ;  /* 0x0000ad800000791a */ /* 0x000fe80000000000 */
[----:B------:R-:W2:Y:S02]  /*39b0*/  UTCATOMSWS.2CTA.FIND_AND_SET.ALIGN UP0, UR4, UR4 ;  /* 0x00000004000475e3 */ /* 0x000ea40008200800 */
[----:B--2---:R-:W-:Y:S01]  /*39c0*/  MOV R10, UR4 ;  /* 0x00000004000a7c02 */ /* 0x004fe20008000f00 */
[----:B------:R-:W-:Y:S06]  /*39d0*/  BRA.U UP0, `(.L_x_69) ;  /* 0x0000000100187547 */ /* 0x000fec000b800000 */
.L_x_70:
[----:B------:R-:W-:Y:S05]  /*39e0*/  NANOSLEEP 0x64 ;  /* 0x000000640000795d */ /* 0x000fea0003800000 */
[----:B------:R-:W-:-:S05]  /*39f0*/  UMOV UR4, 0x10 ;  /* 0x0000001000047882 */ /* 0x000fca0000000000 */
[----:B------:R-:W-:Y:S04]  /*3a00*/  DEPBAR.LE SB2, 0x36 ;  /* 0x0000ad800000791a */ /* 0x000fe80000000000 */
[----:B------:R-:W2:Y:S02]  /*3a10*/  UTCATOMSWS.2CTA.FIND_AND_SET.ALIGN UP0, UR4, UR4 ;  /* 0x00000004000475e3 */ /* 0x000ea40008200800 */
[----:B--2---:R-:W-:Y:S01]  /*3a20*/  MOV R10, UR4 ;  /* 0x00000004000a7c02 */ /* 0x004fe20008000f00 */
[----:B------:R-:W-:Y:S05]  /*3a30*/  BRA.U !UP0, `(.L_x_70) ;  /* 0xfffffffd08e87547 */ /* 0x000fea000b83ffff */
.L_x_69:
[----:B------:R-:W2:Y:S01]  /*3a40*/  LDS R6, [UR5+0x10] ;  /* 0x00001005ff067984 */ /* 0x000ea20008000800 */
[----:B------:R-:W-:Y:S01]  /*3a50*/  IMAD.U32 R3, RZ, RZ, UR6 ;  /* 0x00000006ff037e24 */ /* 0x000fe2000f8e00ff */
[----:B------:R-:W-:-:S03]  /*3a60*/  MOV R4, UR70 ;  /* 0x0000004600047c02 */ /* 0x000fc60008000f00 */
[----:B------:R-:W-:Y:S01]  /*3a70*/  VIADD R3, R3, 0x160 ;  /* 0x0000016003037836 */ /* 0x000fe20000000000 */
[----:B--2---:R-:W-:-:S04]  /*3a80*/  SHF.L.U32 R6, R6, 0x1f, RZ ;  /* 0x0000001f06067819 */ /* 0x004fc800000006ff */
[----:B------:R-:W2:Y:S02]  /*3a90*/  SYNCS.PHASECHK.TRANS64.TRYWAIT P0, [UR5+0x8], R6 ;  /* 0x00000806ff0075a7 */ /* 0x000ea40008001105 */
[----:B--2---:R-:W-:Y:S05]  /*3aa0*/  @P0 BRA `(.L_x_71) ;  /* 0x0000000000080947 */ /* 0x004fea0003800000 */
[----:B------:R-:W2:Y:S02]  /*3ab0*/  SYNCS.PHASECHK.TRANS64.TRYWAIT P0, [UR5+0x8], R6 ;  /* 0x00000806ff0075a7 */ /* 0x000ea40008001105 */
[----:B--2---:R-:W-:Y:S05]  /*3ac0*/  @!P0 BRA `(.L_x_72) ;  /* 0x0000005c00588947 */ /* 0x004fea0003800000 */
.L_x_71:
[----:B------:R-:W-:Y:S01]  /*3ad0*/  PRMT R4, R4, 0x654, R3 ;  /* 0x0000065404047816 */ /* 0x000fe20000000003 */
[----:B------:R-:W-:Y:S01]  /*3ae0*/  HFMA2 R3, -RZ, RZ, 0, 5.9604644775390625e-08 ;  /* 0x00000001ff037431 */ /* 0x000fe200000001ff */
[----:B------:R-:W-:Y:S01]  /*3af0*/  UPRMT UR4, UR70, 0x654, UR7 ;  /* 0x0000065446047896 */ /* 0x000fe20008000007 */
[----:B------:R-:W-:Y:S02]  /*3b00*/  IMAD.MOV.U32 R7, RZ, RZ, 0xffff ;  /* 0x0000ffffff077424 */ /* 0x000fe400078e00ff */
[----:B--2---:R-:W-:Y:S02]  /*3b10*/  IMAD.MOV.U32 R6, RZ, RZ, 0x4 ;  /* 0x00000004ff067424 */ /* 0x004fe400078e00ff */
[----:B------:R-:W-:Y:S01]  /*3b20*/  IMAD.SHL.U32 R9, R10, 0x20, RZ ;  /* 0x000000200a097824 */ /* 0x000fe200078e00ff */
[----:B------:R-:W-:Y:S02]  /*3b30*/  MOV R5, UR4 ;  /* 0x0000000400057c02 */ /* 0x000fe40008000f00 */
[-C--:B------:R-:W-:Y:S01]  /*3b40*/  SHF.L.U32 R8, R7, R10.reuse, RZ ;  /* 0x0000000a07087219 */ /* 0x080fe200000006ff */
[----:B------:R2:W-:Y:S01]  /*3b50*/  SYNCS.ARRIVE.TRANS64.RED RZ, [UR4], R6 ;  /* 0x00000006ffff79a7 */ /* 0x0005e20008000404 */
[----:B------:R-:W-:Y:S01]  /*3b60*/  SHF.L.U32 R7, R3, R10, RZ ;  /* 0x0000000a03077219 */ /* 0x000fe200000006ff */
[----:B------:R2:W-:Y:S04]  /*3b70*/  STS [UR6+0x160], R9 ;  /* 0x00016009ff007988 */ /* 0x0005e80008000806 */
[----:B------:R2:W-:Y:S04]  /*3b80*/  STAS [R4.64], R10 ;  /* 0x0000000a04007dbd */ /* 0x0005e8000c0008ff */
[----:B------:R2:W-:Y:S04]  /*3b90*/  ATOMS.OR RZ, [UR5+0x14], R8 ;  /* 0x00001408ffff798c */ /* 0x0005e8000b000005 */
[----:B------:R2:W-:Y:S04]  /*3ba0*/  ATOMS.OR RZ, [UR5+0x18], R7 ;  /* 0x00001807ffff798c */ /* 0x0005e8000b000005 */
[----:B------:R2:W-:Y:S02]  /*3bb0*/  ATOMS.XOR RZ, [UR5+0x10], R3 ;  /* 0x00001003ffff798c */ /* 0x0005e4000b800005 */
.L_x_68:
[----:B-1----:R-:W-:Y:S05]  /*3bc0*/  BSYNC B0 ;  /* 0x0000000000007941 */ /* 0x002fea0003800000 */
.L_x_67:
[----:B------:R-:W-:Y:S05]  /*3bd0*/  BRA.U UP1, `(.L_x_73) ;  /* 0x00000001016c7547 */ /* 0x000fea000b800000 */
[----:B------:R-:W-:-:S03]  /*3be0*/  UMOV UR4, 0xffffffff ;  /* 0xffffffff00047882 */ /* 0x000fc60000000000 */
[----:B------:R-:W-:Y:S05]  /*3bf0*/  BRA.DIV UR4, `(.L_x_74) ;  /* 0x0000005e04247947 */ /* 0x000fea000b800000 */
[----:B------:R-:W-:-:S13]  /*3c00*/  ELECT P0, URZ, PT ;  /* 0x0000000000ff782f */ /* 0x000fda0003800000 */
.L_x_170:
[----:B------:R-:W-:Y:S05]  /*3c10*/  @!P0 BRA `(.L_x_73) ;  /* 0x00000000005c8947 */ /* 0x000fea0003800000 */
[----:B--2---:R-:W2:Y:S02]  /*3c20*/  LDS R4, [UR5+0x10] ;  /* 0x00001005ff047984 */ /* 0x004ea40008000800 */
[----:B--2---:R-:W-:-:S04]  /*3c30*/  SHF.L.U32 R4, R4, 0x1f, RZ ;  /* 0x0000001f04047819 */ /* 0x004fc800000006ff */
[----:B------:R-:W2:Y:S02]  /*3c40*/  SYNCS.PHASECHK.TRANS64.TRYWAIT P0, [UR5+0x8], R4 ;  /* 0x00000804ff0075a7 */ /* 0x000ea40008001105 */
[----:B--2---:R-:W-:Y:S05]  /*3c50*/  @P0 BRA `(.L_x_75) ;  /* 0x0000000000080947 */ /* 0x004fea0003800000 */
[----:B------:R-:W2:Y:S02]  /*3c60*/  SYNCS.PHASECHK.TRANS64.TRYWAIT P0, [UR5+0x8], R4 ;  /* 0x00000804ff0075a7 */ /* 0x000ea40008001105 */
[----:B--2---:R-:W-:Y:S05]  /*3c70*/  @!P0 BRA `(.L_x_76) ;  /* 0x0000005c00288947 */ /* 0x004fea0003800000 */
.L_x_75:
[----:B------:R-:W3:Y:S01]  /*3c80*/  LDS R6, [UR6+0x160] ;  /* 0x00016006ff067984 */ /* 0x000ee20008000800 */
[----:B--2---:R-:W-:Y:S02]  /*3c90*/  HFMA2 R3, -RZ, RZ, 0, 5.9604644775390625e-08 ;  /* 0x00000001ff037431 */ /* 0x004fe400000001ff */
[----:B------:R-:W-:Y:S01]  /*3ca0*/  IMAD.MOV.U32 R4, RZ, RZ, 0xffff ;  /* 0x0000ffffff047424 */ /* 0x000fe200078e00ff */
[----:B------:R-:W-:Y:S01]  /*3cb0*/  UPRMT UR4, UR70, 0x654, UR7 ;  /* 0x0000065446047896 */ /* 0x000fe20008000007 */
[----:B---3--:R-:W-:-:S03]  /*3cc0*/  IMAD.SHL.U32 R5, R6, 0x20, RZ ;  /* 0x0000002006057824 */ /* 0x008fc600078e00ff */
[-C--:B------:R-:W-:Y:S02]  /*3cd0*/  SHF.L.U32 R4, R4, R6.reuse, RZ ;  /* 0x0000000604047219 */ /* 0x080fe400000006ff */
[----:B------:R-:W-:Y:S01]  /*3ce0*/  SHF.L.U32 R6, R3, R6, RZ ;  /* 0x0000000603067219 */ /* 0x000fe200000006ff */
[----:B------:R3:W-:Y:S04]  /*3cf0*/  STS [UR6+0x160], R5 ;  /* 0x00016005ff007988 */ /* 0x0007e80008000806 */
[----:B------:R3:W-:Y:S04]  /*3d00*/  ATOMS.OR RZ, [UR5+0x14], R4 ;  /* 0x00001404ffff798c */ /* 0x0007e8000b000005 */
[----:B------:R3:W-:Y:S01]  /*3d10*/  ATOMS.OR RZ, [UR5+0x18], R6 ;  /* 0x00001806ffff798c */ /* 0x0007e2000b000005 */
[----:B------:R-:W-:Y:S03]  /*3d20*/  SYNCS.ARRIVE.TRANS64.RED.A1T0 RZ, [UR4], RZ ;  /* 0x000000ffffff79a7 */ /* 0x000fe60008100404 */
[----:B------:R3:W-:Y:S01]  /*3d30*/  ATOMS.XOR RZ, [UR5+0x10], R3 ;  /* 0x00001003ffff798c */ /* 0x0007e2000b800005 */
[----:B------:R-:W-:Y:S05]  /*3d40*/  BRA `(.L_x_73) ;  /* 0x0000000000107947 */ /* 0x000fea0003800000 */
.L_x_66:
[----:B------:R-:W-:Y:S02]  /*3d50*/  MOV R3, 0xffffffff ;  /* 0xffffffff00037802 */ /* 0x000fe40000000f00 */
[----:B------:R-:W-:-:S03]  /*3d60*/  MOV R4, 0x3d90 ;  /* 0x00003d9000047802 */ /* 0x000fc60000000f00 */
[----:B------:R2:W-:Y:S04]  /*3d70*/  STS [UR6+0x160], R3 ;  /* 0x00016003ff007988 */ /* 0x0005e80008000806 */
[----:B-12--5:R-:W-:Y:S05]  /*3d80*/  CALL.REL.NOINC `($__internal_1_$__cuda_sm10x_tcgen05_guardrail_trap_phase_invalid_during_alloc) ;  /* 0x0000006000587944 */ /* 0x026fea0003c00000 */
.L_x_73:
[----:B------:R-:W-:Y:S05]  /*3d90*/  WARPSYNC.ALL ;  /* 0x0000000000007948 */ /* 0x000fea0003800000 */
[----:B------:R-:W4:Y:S01]  /*3da0*/  S2UR UR31, SR_CgaCtaId ;  /* 0x00000000001f79c3 */ /* 0x000f220000008800 */
[----:B------:R-:W-:Y:S01]  /*3db0*/  UMOV UR4, 0x400 ;  /* 0x0000040000047882 */ /* 0x000fe20000000000 */
[----:B------:R-:W-:-:S06]  /*3dc0*/  NOP ;  /* 0x0000000000007918 */ /* 0x000fcc0000000000 */
[----:B------:R-:W-:Y:S06]  /*3dd0*/  BAR.ARV 0x6, 0xa0 ;  /* 0x0182800000007b1d */ /* 0x000fec0000002000 */
[----:B------:R-:W1:Y:S01]  /*3de0*/  LDCU UR11, c[0x0][0x38c] ;  /* 0x00007180ff0b77ac */ /* 0x000e620008000800 */
[----:B------:R-:W-:Y:S01]  /*3df0*/  LOP3.LUT R2, R2, 0xffff, RZ, 0xc0, !PT ;  /* 0x0000ffff02027812 */ /* 0x000fe200078ec0ff */
[----:B--2---:R-:W-:Y:S01]  /*3e00*/  IMAD.MOV.U32 R10, RZ, RZ, 0x1 ;  /* 0x00000001ff0a7424 */ /* 0x004fe200078e00ff */
[----:B------:R-:W-:Y:S02]  /*3e10*/  LOP3.LUT R0, R0, 0xffff, RZ, 0xc0, !PT ;  /* 0x0000ffff00007812 */ /* 0x000fe400078ec0ff */
[----:B------:R-:W-:-:S02]  /*3e20*/  CS2R R8, SRZ ;  /* 0x0000000000087805 */ /* 0x000fc4000001ff00 */
[----:B------:R-:W-:Y:S01]  /*3e30*/  R2UR UR44, R2 ;  /* 0x00000000022c72ca */ /* 0x000fe200000e0000 */
[----:B------:R-:W2:Y:S01]  /*3e40*/  LDCU UR61, c[0x0][0x370] ;  /* 0x00006e00ff3d77ac */ /* 0x000ea20008000800 */
[----:B------:R-:W-:Y:S01]  /*3e50*/  R2UR UR63, R0 ;  /* 0x00000000003f72ca */ /* 0x000fe200000e0000 */
[----:B----4-:R-:W-:Y:S01]  /*3e60*/  ULEA UR31, UR31, UR4, 0x18 ;  /* 0x000000041f1f7291 */ /* 0x010fe2000f8ec0ff */
[----:B------:R-:W-:Y:S01]  /*3e70*/  UMOV UR59, URZ ;  /* 0x000000ff003b7c82 */ /* 0x000fe20008000000 */
[----:B------:R-:W-:Y:S02]  /*3e80*/  UISETP.GE.AND UP5, UPT, UR45, 0x1, UPT ;  /* 0x000000012d00788c */ /* 0x000fe4000bfa6270 */
[----:B------:R-:W-:Y:S02]  /*3e90*/  UIADD3 UR6, UPT, UPT, UR31, 0x6400, URZ ;  /* 0x000064001f067890 */ /* 0x000fe4000fffe0ff */
[----:B------:R-:W-:-:S03]  /*3ea0*/  UIADD3 UR5, UPT, UPT, UR31, 0x2a400, URZ ;  /* 0x0002a4001f057890 */ /* 0x000fc6000fffe0ff */
[----:B---3--:R-:W3:Y:S01]  /*3eb0*/  LDS R3, [UR31+0x160] ;  /* 0x0001601fff037984 */ /* 0x008ee20008000800 */
[----:B-1----:R-:W-:Y:S02]  /*3ec0*/  UIADD3 UR11, UPT, UPT, UR11, 0x7f, URZ ;  /* 0x0000007f0b0b7890 */ /* 0x002fe4000fffe0ff */
[----:B------:R-:W-:Y:S02]  /*3ed0*/  UIADD3 UR4, UPT, UPT, UR31, 0x33400, URZ ;  /* 0x000334001f047890 */ /* 0x000fe4000fffe0ff */
[----:B------:R-:W-:Y:S02]  /*3ee0*/  UIADD3 UR7, UPT, UPT, UR31, 0x34600, URZ ;  /* 0x000346001f077890 */ /* 0x000fe4000fffe0ff */
[----:B------:R-:W-:Y:S02]  /*3ef0*/  USHF.R.U32.HI UR10, URZ, 0x4, UR6 ;  /* 0x00000004ff0a7899 */ /* 0x000fe40008011606 */
[----:B------:R-:W-:Y:S02]  /*3f00*/  USHF.R.U32.HI UR8, URZ, 0x4, UR5 ;  /* 0x00000004ff087899 */ /* 0x000fe40008011605 */
[----:B------:R-:W-:-:S02]  /*3f10*/  USHF.R.S32.HI UR9, URZ, 0x1f, UR11 ;  /* 0x0000001fff097899 */ /* 0x000fc4000801140b */
[----:B------:R-:W-:Y:S02]  /*3f20*/  USHF.R.U32.HI UR6, URZ, 0x4, UR4 ;  /* 0x00000004ff067899 */ /* 0x000fe40008011604 */
[----:B------:R-:W-:Y:S02]  /*3f30*/  USHF.R.U32.HI UR5, URZ, 0x4, UR7 ;  /* 0x00000004ff057899 */ /* 0x000fe40008011607 */
[----:B------:R-:W-:Y:S02]  /*3f40*/  ULEA.HI UR4, UR9, UR11, URZ, 0x7 ;  /* 0x0000000b09047291 */ /* 0x000fe4000f8f38ff */
[----:B------:R-:W-:Y:S02]  /*3f50*/  ULOP3.LUT UR6, UR6, 0x3fff, URZ, 0xc0, !UPT ;  /* 0x00003fff06067892 */ /* 0x000fe4000f8ec0ff */
[----:B------:R-:W-:Y:S02]  /*3f60*/  ULOP3.LUT UR5, UR5, 0x3fff, URZ, 0xc0, !UPT ;  /* 0x00003fff05057892 */ /* 0x000fe4000f8ec0ff */
[----:B------:R-:W-:-:S02]  /*3f70*/  USHF.R.S32.HI UR62, URZ, 0x7, UR4 ;  /* 0x00000007ff3e7899 */ /* 0x000fc40008011404 */
[----:B------:R-:W-:Y:S02]  /*3f80*/  ULOP3.LUT UR54, UR6, 0x10000, URZ, 0xfc, !UPT ;  /* 0x0001000006367892 */ /* 0x000fe4000f8efcff */
[----:B------:R-:W-:Y:S02]  /*3f90*/  ULOP3.LUT UR55, UR5, 0x10000, URZ, 0xfc, !UPT ;  /* 0x0001000005377892 */ /* 0x000fe4000f8efcff */
[----:B------:R-:W-:Y:S02]  /*3fa0*/  ULOP3.LUT UR10, UR10, 0x3fff, URZ, 0xc0, !UPT ;  /* 0x00003fff0a0a7892 */ /* 0x000fe4000f8ec0ff */
[----:B------:R-:W-:Y:S02]  /*3fb0*/  ULOP3.LUT UR8, UR8, 0x3fff, URZ, 0xc0, !UPT ;  /* 0x00003fff08087892 */ /* 0x000fe4000f8ec0ff */
[----:B------:R-:W-:Y:S02]  /*3fc0*/  UISETP.LT.AND UP0, UPT, UR62, 0x1, UPT ;  /* 0x000000013e00788c */ /* 0x000fe4000bf01270 */
[----:B------:R-:W-:Y:S01]  /*3fd0*/  UISETP.NE.AND UP4, UPT, UR45, 0x1, UPT ;  /* 0x000000012d00788c */ /* 0x000fe2000bf85270 */
[----:B------:R-:W1:Y:S01]  /*3fe0*/  LDCU UR60, c[0x0][0x374] ;  /* 0x00006e80ff3c77ac */ /* 0x000e620008000800 */
[----:B---3--:R-:W-:Y:S01]  /*3ff0*/  R2UR UR32, R3 ;  /* 0x00000000032072ca */ /* 0x008fe200000e0000 */
[----:B------:R-:W-:Y:S01]  /*4000*/  IMAD.MOV.U32 R3, RZ, RZ, RZ ;  /* 0x000000ffff037224 */ /* 0x000fe200078e00ff */
[----:B------:R-:W-:-:S02]  /*4010*/  ULOP3.LUT UR52, UR10, 0x10000, URZ, 0xfc, !UPT ;  /* 0x000100000a347892 */ /* 0x000fc4000f8efcff */
[----:B------:R-:W-:Y:S02]  /*4020*/  ULOP3.LUT UR53, UR8, 0x10000, URZ, 0xfc, !UPT ;  /* 0x0001000008357892 */ /* 0x000fe4000f8efcff */
[----:B------:R-:W-:Y:S02]  /*4030*/  USEL UR68, UR62, 0x1, !UP0 ;  /* 0x000000013e447887 */ /* 0x000fe4000c000000 */
[----:B------:R-:W-:Y:S01]  /*4040*/  UISETP.NE.AND UP3, UPT, UR71, URZ, UPT ;  /* 0x000000ff4700728c */ /* 0x000fe2000bf65270 */
[----:B------:R-:W-:Y:S01]  /*4050*/  UMOV UR29, URZ ;  /* 0x000000ff001d7c82 */ /* 0x000fe20008000000 */
[----:B------:R-:W-:-:S03]  /*4060*/  UMOV UR27, URZ ;  /* 0x000000ff001b7c82 */ /* 0x000fc60008000000 */
[----:B------:R-:W-:Y:S02]  /*4070*/  UIADD3 UR42, UPT, UPT, UR32, 0x80, URZ ;  /* 0x00000080202a7890 */ /* 0x000fe4000fffe0ff */
[----:B------:R-:W-:Y:S02]  /*4080*/  UIADD3 UR50, UPT, UPT, UR32, 0x40000080, URZ ;  /* 0x4000008020327890 */ /* 0x000fe4000fffe0ff */
[----:B------:R-:W-:Y:S02]  /*4090*/  UIADD3 UR48, UPT, UPT, UR32, -0x7fffff80, URZ ;  /* 0x8000008020307890 */ /* 0x000fe4000fffe0ff */
[----:B------:R-:W-:Y:S02]  /*40a0*/  UIADD3 UR46, UPT, UPT, UR32, -0x3fffff80, URZ ;  /* 0xc0000080202e7890 */ /* 0x000fe4000fffe0ff */
[----:B------:R-:W-:Y:S02]  /*40b0*/  USHF.R.U32.HI UR7, URZ, 0x11, UR42 ;  /* 0x00000011ff077899 */ /* 0x000fe4000801162a */
[----:B------:R-:W-:-:S02]  /*40c0*/  USHF.R.U32.HI UR6, URZ, 0x11, UR50 ;  /* 0x00000011ff067899 */ /* 0x000fc40008011632 */
[----:B------:R-:W-:Y:S02]  /*40d0*/  USHF.R.U32.HI UR5, URZ, 0x11, UR48 ;  /* 0x00000011ff057899 */ /* 0x000fe40008011630 */
[----:B------:R-:W-:Y:S02]  /*40e0*/  USHF.R.U32.HI UR4, URZ, 0x11, UR46 ;  /* 0x00000011ff047899 */ /* 0x000fe4000801162e */
[----:B------:R-:W-:Y:S02]  /*40f0*/  ULOP3.LUT UR7, UR7, 0x6000, URZ, 0xc0, !UPT ;  /* 0x0000600007077892 */ /* 0x000fe4000f8ec0ff */
[----:B------:R-:W-:Y:S02]  /*4100*/  ULOP3.LUT UR6, UR6, 0x6000, URZ, 0xc0, !UPT ;  /* 0x0000600006067892 */ /* 0x000fe4000f8ec0ff */
[----:B------:R-:W-:Y:S02]  /*4110*/  ULOP3.LUT UR5, UR5, 0x6000, URZ, 0xc0, !UPT ;  /* 0x0000600005057892 */ /* 0x000fe4000f8ec0ff */
[----:B------:R-:W-:-:S02]  /*4120*/  ULOP3.LUT UR4, UR4, 0x6000, URZ, 0xc0, !UPT ;  /* 0x0000600004047892 */ /* 0x000fc4000f8ec0ff */
[----:B------:R-:W-:Y:S02]  /*4130*/  UIADD3 UR69, UPT, UPT, UR32, 0x84, URZ ;  /* 0x0000008420457890 */ /* 0x000fe4000fffe0ff */
[----:B------:R-:W-:Y:S02]  /*4140*/  ULOP3.LUT UR67, UR7, 0x1090, URZ, 0xfc, !UPT ;  /* 0x0000109007437892 */ /* 0x000fe4000f8efcff */
[----:B------:R-:W-:Y:S02]  /*4150*/  ULOP3.LUT UR66, UR6, 0x1090, URZ, 0xfc, !UPT ;  /* 0x0000109006427892 */ /* 0x000fe4000f8efcff */
[----:B------:R-:W-:Y:S02]  /*4160*/  ULOP3.LUT UR65, UR5, 0x1090, URZ, 0xfc, !UPT ;  /* 0x0000109005417892 */ /* 0x000fe4000f8efcff */
[----:B-12---:R-:W-:-:S12]  /*4170*/  ULOP3.LUT UR64, UR4, 0x1090, URZ, 0xfc, !UPT ;  /* 0x0000109004407892 */ /* 0x006fd8000f8efcff */
.L_x_86:
[C---:B------:R-:W-:Y:S02]  /*4180*/  LEA R2, R9.reuse, UR31, 0x3 ;  /* 0x0000001f09027c11 */ /* 0x040fe4000f8e18ff */
[----:B------:R-:W-:Y:S02]  /*4190*/  SHF.L.U32 R5, R8, 0x1f, RZ ;  /* 0x0000001f08057819 */ /* 0x000fe400000006ff */
[----:B------:R-:W-:Y:S02]  /*41a0*/  LEA R6, R9, UR31, 0x4 ;  /* 0x0000001f09067c11 */ /* 0x000fe4000f8e20ff */
[----:B------:R-:W1:Y:S02]  /*41b0*/  SYNCS.PHASECHK.TRANS64.TRYWAIT P0, [R2+URZ+0xd0], R5 ;  /* 0x0000d005020075a7 */ /* 0x000e6400080011ff */
[----:B-1-3--:R-:W-:Y:S05]  /*41c0*/  @!P0 BRA `(.L_x_77) ;  /* 0x0000005400ec8947 */ /* 0x00afea0003800000 */
.L_x_171:
[----:B-1----:R-:W1:Y:S01]  /*41d0*/  LDS.128 R4, [R6+0x140] ;  /* 0x0001400006047984 */ /* 0x002e620000000c00 */
[----:B------:R-:W-:Y:S01]  /*41e0*/  @!PT LDS RZ, [RZ] ;  /* 0x00000000fffff984 */ /* 0x000fe20000000800 */
[----:B------:R-:W-:Y:S01]  /*41f0*/  @!PT LDS RZ, [RZ] ;  /* 0x00000000fffff984 */ /* 0x000fe20000000800 */
[----:B------:R-:W-:Y:S01]  /*4200*/  @!PT LDS RZ, [RZ] ;  /* 0x00000000fffff984 */ /* 0x000fe20000000800 */
[----:B------:R-:W-:Y:S01]  /*4210*/  @!PT LDS RZ, [RZ] ;  /* 0x00000000fffff984 */ /* 0x000fe20000000800 */
[----:B------:R2:W-:Y:S06]  /*4220*/  MEMBAR.ALL.CTA ;  /* 0x0000000000007992 */ /* 0x0005ec0000008000 */
[----:B--2---:R-:W2:Y:S01]  /*4230*/  FENCE.VIEW.ASYNC.S ;  /* 0x00000000000073c6 */ /* 0x004ea20000000000 */
[----:B-1----:R-:W-:-:S13]  /*4240*/  LOP3.LUT P0, RZ, R6, 0x1, RZ, 0xc0, !PT ;  /* 0x0000000106ff7812 */ /* 0x002fda000780c0ff */
[----:B--2---:R-:W-:Y:S01]  /*4250*/  VOTEU.ANY UP2, P0 ;  /* 0x0000000000ff7886 */ /* 0x004fe20000040100 */
[----:B------:R-:W-:-:S13]  /*4260*/  PLOP3.LUT P0, PT, PT, PT, UP2, 0x80, 0x8 ;  /* 0x000000000008781c */ /* 0x000fda0003f0f028 */
[----:B------:R-:W-:Y:S02]  /*4270*/  @P0 MOV R0, R4 ;  /* 0x0000000400000202 */ /* 0x000fe40000000f00 */
[----:B------:R-:W-:Y:S02]  /*4280*/  @P0 LOP3.LUT R4, R5, 0xffff, RZ, 0xc0, !PT ;  /* 0x0000ffff05040812 */ /* 0x000fe400078ec0ff */
[----:B------:R-:W-:Y:S01]  /*4290*/  @P0 R2UR UR5, R0 ;  /* 0x00000000000502ca */ /* 0x000fe200000e0000 */
[----:B------:R-:W-:Y:S01]  /*42a0*/  VIADD R0, R2, 0xe0 ;  /* 0x000000e002007836 */ /* 0x000fe20000000000 */
[----:B------:R-:W-:-:S04]  /*42b0*/  @P0 R2UR UR4, R4 ;  /* 0x00000000040402ca */ /* 0x000fc800000e0000 */
[----:B------:R-:W-:-:S04]  /*42c0*/  PRMT R0, RZ, 0x654, R0 ;  /* 0x00000654ff007816 */ /* 0x000fc80000000000 */
[----:B------:R1:W-:Y:S03]  /*42d0*/  SYNCS.ARRIVE.TRANS64.RED.A1T0 RZ, [R0+URZ], RZ ;  /* 0x000000ff00ff79a7 */ /* 0x0003e600081004ff */
[----:B------:R-:W-:Y:S02]  /*42e0*/  @UP2 UMOV UR58, UR5 ;  /* 0x00000005003a2c82 */ /* 0x000fe40008000000 */
[----:B------:R-:W-:Y:S01]  /*42f0*/  @UP2 UMOV UR56, UR4 ;  /* 0x0000000400382c82 */ /* 0x000fe20008000000 */
[----:B------:R-:W-:Y:S05]  /*4300*/  BRA.U !UP5, `(.L_x_78) ;  /* 0x000000010dd07547 */ /* 0x000fea000b800000 */
[----:B------:R-:W2:Y:S01]  /*4310*/  LDCU.128 UR12, c[0x0][0xf10] ;  /* 0x0001e200ff0c77ac */ /* 0x000ea20008000c00 */
[----:B------:R-:W3:Y:S01]  /*4320*/  LDCU UR21, c[0x0][0xf20] ;  /* 0x0001e400ff1577ac */ /* 0x000ee20008000800 */
[----:B------:R-:W4:Y:S01]  /*4330*/  LDCU UR20, c[0x0][0xf0c] ;  /* 0x0001e180ff1477ac */ /* 0x000f220008000800 */
[----:B------:R-:W1:Y:S01]  /*4340*/  LDCU.64 UR8, c[0x0][0xf28] ;  /* 0x0001e500ff0877ac */ /* 0x000e620008000a00 */
[----:B--2---:R-:W-:Y:S02]  /*4350*/  UIMAD.WIDE.U32 UR6, UR60, UR15, URZ ;  /* 0x0000000f3c0672a5 */ /* 0x004fe4000f8e00ff */
[----:B------:R-:W-:Y:S02]  /*4360*/  UIMAD.WIDE.U32 UR4, UR61, UR12, URZ ;  /* 0x0000000c3d0472a5 */ /* 0x000fe4000f8e00ff */
[----:B------:R-:W-:Y:S02]  /*4370*/  UISETP.NE.AND UP0, UPT, UR14, 0x1, UPT ;  /* 0x000000010e00788c */ /* 0x000fe4000bf05270 */
[----:B------:R-:W-:Y:S01]  /*4380*/  UIMAD.WIDE.U32 UR18, UR56, UR15, URZ ;  /* 0x0000000f381272a5 */ /* 0x000fe2000f8e00ff */
[----:B------:R-:W-:-:S02]  /*4390*/  UMOV UR6, UR7 ;  /* 0x0000000700067c82 */ /* 0x000fc40008000000 */
[----:B------:R-:W-:Y:S01]  /*43a0*/  UMOV UR4, UR5 ;  /* 0x0000000500047c82 */ /* 0x000fe20008000000 */
[----:B---3--:R-:W-:Y:S02]  /*43b0*/  USHF.R.U32.HI UR6, URZ, UR21, UR6 ;  /* 0x00000015ff067299 */ /* 0x008fe40008011606 */
[----:B----4-:R-:W-:Y:S02]  /*43c0*/  UISETP.NE.AND UP1, UPT, UR20, 0x1, UPT ;  /* 0x000000011400788c */ /* 0x010fe4000bf25270 */
[----:B------:R-:W-:Y:S02]  /*43d0*/  USHF.R.U32.HI UR4, URZ, UR13, UR4 ;  /* 0x0000000dff047299 */ /* 0x000fe40008011604 */
[----:B------:R-:W-:Y:S02]  /*43e0*/  USEL UR5, UR60, UR6, !UP0 ;  /* 0x000000063c057287 */ /* 0x000fe4000c000000 */
[----:B------:R-:W-:Y:S02]  /*43f0*/  USEL UR6, UR61, UR4, !UP1 ;  /* 0x000000043d067287 */ /* 0x000fe4000c800000 */
[----:B-1----:R-:W-:Y:S01]  /*4400*/  UIMAD.WIDE.U32 UR10, UR5, UR8, URZ ;  /* 0x00000008050a72a5 */ /* 0x002fe2000f8e00ff */
[----:B------:R-:W-:Y:S01]  /*4410*/  UMOV UR4, UR19 ;  /* 0x0000001300047c82 */ /* 0x000fe20008000000 */
[----:B------:R-:W-:-:S02]  /*4420*/  UIMAD.WIDE.U32 UR16, UR58, UR12, URZ ;  /* 0x0000000c3a1072a5 */ /* 0x000fc4000f8e00ff */
        /* <DEDUP_REMOVED lines=34> */
.L_x_78:
[----:B------:R-:W2:Y:S02]  /*4650*/  LDCU UR4, c[0x0][0xf30] ;  /* 0x0001e600ff0477ac */ /* 0x000ea40008000800 */
[----:B--2---:R-:W-:-:S09]  /*4660*/  UISETP.NE.AND UP0, UPT, UR4, 0x1, UPT ;  /* 0x000000010400788c */ /* 0x004fd2000bf05270 */
[----:B------:R-:W-:Y:S05]  /*4670*/  BRA.U UP0, `(.L_x_79) ;  /* 0x00000001003c7547 */ /* 0x000fea000b800000 */
[----:B------:R-:W2:Y:S01]  /*4680*/  LDCU.128 UR8, c[0x0][0xf10] ;  /* 0x0001e200ff0877ac */ /* 0x000ea20008000c00 */
[----:B------:R-:W3:Y:S01]  /*4690*/  LDCU UR12, c[0x0][0xf0c] ;  /* 0x0001e180ff0c77ac */ /* 0x000ee20008000800 */
[----:B------:R-:W4:Y:S01]  /*46a0*/  LDCU UR13, c[0x0][0xf20] ;  /* 0x0001e400ff0d77ac */ /* 0x000f220008000800 */
[----:B--2---:R-:W-:Y:S02]  /*46b0*/  UIMAD.WIDE.U32 UR6, UR58, UR8, URZ ;  /* 0x000000083a0672a5 */ /* 0x004fe4000f8e00ff */
[----:B------:R-:W-:Y:S02]  /*46c0*/  UIMAD.WIDE.U32 UR4, UR56, UR11, URZ ;  /* 0x0000000b380472a5 */ /* 0x000fe4000f8e00ff */
[----:B---3--:R-:W-:Y:S02]  /*46d0*/  UISETP.NE.AND UP0, UPT, UR12, 0x1, UPT ;  /* 0x000000010c00788c */ /* 0x008fe4000bf05270 */
[----:B------:R-:W-:Y:S01]  /*46e0*/  UISETP.NE.AND UP1, UPT, UR10, 0x1, UPT ;  /* 0x000000010a00788c */ /* 0x000fe2000bf25270 */
[----:B------:R-:W-:-:S02]  /*46f0*/  UMOV UR6, UR7 ;  /* 0x0000000700067c82 */ /* 0x000fc40008000000 */
[----:B------:R-:W-:Y:S01]  /*4700*/  UMOV UR4, UR5 ;  /* 0x0000000500047c82 */ /* 0x000fe20008000000 */
[----:B------:R-:W-:Y:S02]  /*4710*/  USHF.R.U32.HI UR9, URZ, UR9, UR6 ;  /* 0x00000009ff097299 */ /* 0x000fe40008011606 */
[----:B----4-:R-:W-:Y:S02]  /*4720*/  USHF.R.U32.HI UR4, URZ, UR13, UR4 ;  /* 0x0000000dff047299 */ /* 0x010fe40008011604 */
[----:B------:R-:W-:Y:S02]  /*4730*/  USEL UR5, UR58, UR9, !UP0 ;  /* 0x000000093a057287 */ /* 0x000fe4000c000000 */
[----:B------:R-:W-:-:S04]  /*4740*/  USEL UR4, UR56, UR4, !UP1 ;  /* 0x0000000438047287 */ /* 0x000fc8000c800000 */
[----:B------:R-:W-:-:S04]  /*4750*/  UIADD3 UR4, UPT, UPT, UR5, -UR4, URZ ;  /* 0x8000000405047290 */ /* 0x000fc8000fffe0ff */
[----:B------:R-:W-:-:S12]  /*4760*/  UIMAD UR56, UR4, UR10, UR56 ;  /* 0x0000000a043872a4 */ /* 0x000fd8000f8e0238 */
.L_x_79:
[----:B------:R-:W-:Y:S01]  /*4770*/  IADD3 R9, PT, PT, R9, 0x1, RZ ;  /* 0x0000000109097810 */ /* 0x000fe20007ffe0ff */
[----:B------:R-:W-:Y:S06]  /*4780*/  BRA.U UP3, `(.L_x_80) ;  /* 0x0000000503807547 */ /* 0x000fec000b800000 */
[----:B------:R-:W2:Y:S01]  /*4790*/  LDCU UR4, c[0x0][0x38c] ;  /* 0x00007180ff0477ac */ /* 0x000ea20008000800 */
[----:B------:R-:W-:Y:S02]  /*47a0*/  PLOP3.LUT P1, PT, PT, PT, PT, 0x80, 0x8 ;  /* 0x000000000008781c */ /* 0x000fe40003f2f070 */
[----:B------:R-:W-:Y:S01]  /*47b0*/  SHF.L.U32 R5, R10, 0x1f, RZ ;  /* 0x0000001f0a057819 */ /* 0x000fe200000006ff */
[----:B------:R-:W-:Y:S02]  /*47c0*/  ULEA UR57, UR59, UR31, 0x3 ;  /* 0x0000001f3b397291 */ /* 0x000fe4000f8e18ff */
[----:B------:R-:W-:Y:S02]  /*47d0*/  ULEA UR11, UR59, UR32, 0x6 ;  /* 0x000000203b0b7291 */ /* 0x000fe4000f8e30ff */
[----:B--2---:R-:W-:-:S06]  /*47e0*/  UISETP.GE.AND UP0, UPT, UR4, 0x1, UPT ;  /* 0x000000010400788c */ /* 0x004fcc000bf06270 */
[----:B------:R-:W-:-:S05]  /*47f0*/  PLOP3.LUT P0, PT, PT, PT, UP0, 0x80, 0x8 ;  /* 0x000000000008781c */ /* 0x000fca0003f0f008 */
[----:B------:R-:W-:-:S08]  /*4800*/  @UP0 ULEA UR4, UR29, UR31, 0x3 ;  /* 0x0000001f1d040291 */ /* 0x000fd0000f8e18ff */
[----:B-1----:R-:W-:-:S04]  /*4810*/  @P0 SHF.L.U32 R0, R3, 0x1f, RZ ;  /* 0x0000001f03000819 */ /* 0x002fc800000006ff */
[----:B------:R1:W2:Y:S01]  /*4820*/  @P0 SYNCS.PHASECHK.TRANS64.TRYWAIT P1, [UR4], R0 ;  /* 0x00000000ff0005a7 */ /* 0x0002a20008021104 */
[----:B------:R-:W-:-:S04]  /*4830*/  ULEA.HI UR4, UR26, UR26, URZ, 0x1 ;  /* 0x0000001a1a047291 */ /* 0x000fc8000f8f08ff */
[----:B------:R-:W-:-:S04]  /*4840*/  ULOP3.LUT UR4, UR4, 0x7ffffffe, URZ, 0xc0, !UPT ;  /* 0x7ffffffe04047892 */ /* 0x000fc8000f8ec0ff */
[----:B------:R-:W-:-:S04]  /*4850*/  UIADD3 UR4, UPT, UPT, -UR4, UR26, URZ ;  /* 0x0000001a04047290 */ /* 0x000fc8000fffe1ff */
[----:B------:R-:W-:Y:S01]  /*4860*/  ULEA UR43, UR4, UR69, 0x1 ;  /* 0x00000045042b7291 */ /* 0x000fe2000f8e08ff */
[----:B------:R-:W3:Y:S02]  /*4870*/  SYNCS.PHASECHK.TRANS64.TRYWAIT P0, [UR57+0x100], R5 ;  /* 0x00010005ff0075a7 */ /* 0x000ee40008001139 */
[----:B-123--:R-:W-:Y:S09]  /*4880*/  @!P0 BRA `(.L_x_81) ;  /* 0x0000005000508947 */ /* 0x00eff20003800000 */
.L_x_173:
[----:B------:R-:W-:Y:S01]  /*4890*/  UMOV UR33, UR27 ;  /* 0x0000001b00217c82 */ /* 0x000fe20008000000 */
[----:B------:R-:W-:Y:S05]  /*48a0*/  BRA.U !UP0, `(.L_x_82) ;  /* 0x0000000508287547 */ /* 0x000fea000b800000 */
[----:B------:R-:W-:Y:S02]  /*48b0*/  USHF.R.U32.HI UR4, URZ, 0x1a, UR43 ;  /* 0x0000001aff047899 */ /* 0x000fe4000801162b */
[----:B------:R-:W-:Y:S02]  /*48c0*/  UIADD3 UR51, UPT, UPT, UR43, 0x40000000, URZ ;  /* 0x400000002b337890 */ /* 0x000fe4000fffe0ff */
[----:B------:R-:W-:Y:S02]  /*48d0*/  ULOP3.LUT UR49, UR43, 0x80000000, URZ, 0x3c, !UPT ;  /* 0x800000002b317892 */ /* 0x000fe4000f8e3cff */
[----:B------:R-:W-:Y:S02]  /*48e0*/  UIADD3 UR47, UPT, UPT, UR43, -0x40000000, URZ ;  /* 0xc00000002b2f7890 */ /* 0x000fe4000fffe0ff */
[----:B------:R-:W-:Y:S02]  /*48f0*/  ULOP3.LUT UR40, UR4, 0x30, URZ, 0xc0, !UPT ;  /* 0x0000003004287892 */ /* 0x000fe4000f8ec0ff */
[----:B------:R-:W-:-:S02]  /*4900*/  USHF.R.U32.HI UR6, URZ, 0x1a, UR51 ;  /* 0x0000001aff067899 */ /* 0x000fc40008011633 */
[----:B------:R-:W-:Y:S02]  /*4910*/  USHF.R.U32.HI UR5, URZ, 0x1a, UR49 ;  /* 0x0000001aff057899 */ /* 0x000fe40008011631 */
[----:B------:R-:W-:Y:S02]  /*4920*/  USHF.R.U32.HI UR4, URZ, 0x1a, UR47 ;  /* 0x0000001aff047899 */ /* 0x000fe4000801162f */
[----:B------:R-:W-:Y:S02]  /*4930*/  ULOP3.LUT UR6, UR6, 0x30, URZ, 0xc0, !UPT ;  /* 0x0000003006067892 */ /* 0x000fe4000f8ec0ff */
[----:B------:R-:W-:Y:S02]  /*4940*/  ULOP3.LUT UR5, UR5, 0x30, URZ, 0xc0, !UPT ;  /* 0x0000003005057892 */ /* 0x000fe4000f8ec0ff */
[----:B------:R-:W-:Y:S02]  /*4950*/  ULOP3.LUT UR4, UR4, 0x30, URZ, 0xc0, !UPT ;  /* 0x0000003004047892 */ /* 0x000fe4000f8ec0ff */
[----:B------:R-:W-:-:S02]  /*4960*/  UPRMT UR41, UR40, 0x5410, UR67 ;  /* 0x0000541028297896 */ /* 0x000fc40008000043 */
[----:B------:R-:W-:Y:S01]  /*4970*/  UIADD3 UR33, UPT, UPT, UR68, UR27, URZ ;  /* 0x0000001b44217290 */ /* 0x000fe2000fffe0ff */
[----:B------:R-:W-:Y:S01]  /*4980*/  UMOV UR26, URZ ;  /* 0x000000ff001a7c82 */ /* 0x000fe20008000000 */
[----:B------:R-:W-:Y:S01]  /*4990*/  UMOV UR28, UR62 ;  /* 0x0000003e001c7c82 */ /* 0x000fe20008000000 */
[----:B------:R-:W-:Y:S01]  /*49a0*/  UMOV UR10, UR29 ;  /* 0x0000001d000a7c82 */ /* 0x000fe20008000000 */
[----:B------:R-:W-:Y:S02]  /*49b0*/  UPRMT UR39, UR6, 0x5410, UR66 ;  /* 0x0000541006277896 */ /* 0x000fe40008000042 */
[----:B------:R-:W-:Y:S02]  /*49c0*/  UPRMT UR37, UR5, 0x5410, UR65 ;  /* 0x0000541005257896 */ /* 0x000fe40008000041 */
[----:B------:R-:W-:Y:S01]  /*49d0*/  UPRMT UR35, UR4, 0x5410, UR64 ;  /* 0x0000541004237896 */ /* 0x000fe20008000040 */
[----:B------:R-:W-:Y:S01]  /*49e0*/  UMOV UR40, URZ ;  /* 0x000000ff00287c82 */ /* 0x000fe20008000000 */
[----:B------:R-:W-:Y:S01]  /*49f0*/  UMOV UR38, URZ ;  /* 0x000000ff00267c82 */ /* 0x000fe20008000000 */
[----:B------:R-:W-:Y:S01]  /*4a00*/  UMOV UR36, URZ ;  /* 0x000000ff00247c82 */ /* 0x000fe20008000000 */
[----:B------:R-:W-:-:S08]  /*4a10*/  UMOV UR34, URZ ;  /* 0x000000ff00227c82 */ /* 0x000fd00008000000 */
.L_x_85:
[----:B--2---:R-:W-:Y:S01]  /*4a20*/  ULEA UR7, UR10, UR31, 0x3 ;  /* 0x0000001f0a077291 */ /* 0x004fe2000f8e18ff */
[----:B---3--:R-:W-:Y:S11]  /*4a30*/  @P1 BRA `(.L_x_83) ;  /* 0x00000000000c1947 */ /* 0x008ff60003800000 */
[----:B-1----:R-:W-:Y:S04]  /*4a40*/  SHF.L.U32 R5, R3, 0x1f, RZ ;  /* 0x0000001f03057819 */ /* 0x002fe800000006ff */
[----:B------:R-:W1:Y:S02]  /*4a50*/  SYNCS.PHASECHK.TRANS64.TRYWAIT P0, [UR7], R5 ;  /* 0x00000005ff0075a7 */ /* 0x000e640008001107 */
[----:B-1----:R-:W-:Y:S05]  /*4a60*/  @!P0 BRA `(.L_x_84) ;  /* 0x0000004c00f08947 */ /* 0x002fea0003800000 */
.L_x_83:
[----:B------:R-:W-:Y:S01]  /*4a70*/  UISETP.NE.AND UP0, UPT, UR28, 0x1, UPT ;  /* 0x000000011c00788c */ /* 0x000fe2000bf05270 */
[----:B------:R-:W-:Y:S01]  /*4a80*/  PLOP3.LUT P1, PT, PT, PT, PT, 0x80, 0x8 ;  /* 0x000000000008781c */ /* 0x000fe20003f2f070 */
[----:B------:R-:W-:Y:S02]  /*4a90*/  UIADD3 UR4, UPT, UPT, UR10, 0x1, URZ ;  /* 0x000000010a047890 */ /* 0x000fe4000fffe0ff */
[----:B------:R-:W-:Y:S02]  /*4aa0*/  ULEA UR6, UR10, UR53, 0x8 ;  /* 0x000000350a067291 */ /* 0x000fe4000f8e40ff */
[----:B------:R-:W-:Y:S01]  /*4ab0*/  UISETP.NE.AND UP1, UPT, UR4, 0x9, UPT ;  /* 0x000000090400788c */ /* 0x000fe2000bf25270 */
[----:B------:R-:W-:Y:S01]  /*4ac0*/  PLOP3.LUT P0, PT, PT, PT, UP0, 0x80, 0x8 ;  /* 0x000000000008781c */ /* 0x000fe20003f0f008 */
[----:B------:R-:W-:Y:S02]  /*4ad0*/  ULEA UR24, UR10, UR54, 0x5 ;  /* 0x000000360a187291 */ /* 0x000fe4000f8e28ff */
[----:B------:R-:W-:Y:S02]  /*4ae0*/  USEL UR5, URZ, 0x1, UP1 ;  /* 0x00000001ff057887 */ /* 0x000fe40008800000 */
[----:B------:R-:W-:Y:S02]  /*4af0*/  USEL UR29, UR4, URZ, UP1 ;  /* 0x000000ff041d7287 */ /* 0x000fe40008800000 */
[----:B------:R-:W-:Y:S02]  /*4b00*/  ULEA UR22, UR10, UR55, 0x5 ;  /* 0x000000370a167291 */ /* 0x000fe4000f8e28ff */
[----:B------:R-:W-:Y:S01]  /*4b10*/  @UP0 ULEA UR4, UR29, UR31, 0x3 ;  /* 0x0000001f1d040291 */ /* 0x000fe2000f8e18ff */
[----:B------:R-:W-:Y:S01]  /*4b20*/  LOP3.LUT R3, R3, UR5, RZ, 0x3c, !PT ;  /* 0x0000000503037c12 */ /* 0x000fe2000f8e3cff */
[----:B------:R-:W-:Y:S02]  /*4b30*/  UISETP.NE.U32.AND UP0, UPT, UR26, URZ, UPT ;  /* 0x000000ff1a00728c */ /* 0x000fe4000bf05070 */
[----:B------:R-:W-:Y:S01]  /*4b40*/  UIADD3 UR20, UPT, UPT, UR6, 0x2, URZ ;  /* 0x0000000206147890 */ /* 0x000fe2000fffe0ff */
[----:B-1----:R-:W-:Y:S01]  /*4b50*/  @P0 SHF.L.U32 R0, R3, 0x1f, RZ ;  /* 0x0000001f03000819 */ /* 0x002fe200000006ff */
[----:B------:R-:W-:Y:S02]  /*4b60*/  UIADD3 UR16, UPT, UPT, UR6, 0x4, URZ ;  /* 0x0000000406107890 */ /* 0x000fe4000fffe0ff */
[----:B------:R-:W-:Y:S01]  /*4b70*/  UIADD3 UR12, UPT, UPT, UR6, 0x6, URZ ;  /* 0x00000006060c7890 */ /* 0x000fe2000fffe0ff */
[----:B------:R2:W3:Y:S01]  /*4b80*/  @P0 SYNCS.PHASECHK.TRANS64.TRYWAIT P1, [UR4], R0 ;  /* 0x00000000ff0005a7 */ /* 0x0004e20008021104 */
[----:B------:R-:W-:Y:S02]  /*4b90*/  ULEA UR4, UR10, UR52, 0xa ;  /* 0x000000340a047291 */ /* 0x000fe4000f8e50ff */
[----:B------:R-:W-:Y:S02]  /*4ba0*/  UIADD3 UR30, UPT, UPT, UR7, 0x48, URZ ;  /* 0x00000048071e7890 */ /* 0x000fe4000fffe0ff */
[----:B------:R-:W-:Y:S02]  /*4bb0*/  UIADD3 UR18, UPT, UPT, UR4, 0x2, URZ ;  /* 0x0000000204127890 */ /* 0x000fe4000fffe0ff */
[----:B------:R-:W-:Y:S02]  /*4bc0*/  UIADD3 UR14, UPT, UPT, UR4, 0x4, URZ ;  /* 0x00000004040e7890 */ /* 0x000fe4000fffe0ff */
[----:B------:R-:W-:Y:S02]  /*4bd0*/  UIADD3 UR8, UPT, UPT, UR4, 0x6, URZ ;  /* 0x0000000604087890 */ /* 0x000fe4000fffe0ff */
[----:B------:R-:W-:Y:S02]  /*4be0*/  UIADD3 UR27, UPT, UPT, UR27, 0x1, URZ ;  /* 0x000000011b1b7890 */ /* 0x000fe4000fffe0ff */
[----:B------:R-:W-:Y:S01]  /*4bf0*/  UIADD3 UR28, UPT, UPT, UR28, -0x1, URZ ;  /* 0xffffffff1c1c7890 */ /* 0x000fe2000fffe0ff */
[----:B------:R-:W-:Y:S01]  /*4c00*/  UMOV UR25, 0x4008 ;  /* 0x0000400800197882 */ /* 0x000fe20000000000 */
[----:B------:R-:W-:Y:S01]  /*4c10*/  UMOV UR23, 0x4008 ;  /* 0x0000400800177882 */ /* 0x000fe20000000000 */
[----:B------:R2:W-:Y:S01]  /*4c20*/  UTCCP.T.S.2CTA.4x32dp128bit tmem[UR32+0x80], gdesc[UR24] ;  /* 0x00008018200079e7 */ /* 0x0005e20009300000 */
[----:B------:R2:W-:Y:S01]  /*4c30*/  UTCCP.T.S.2CTA.4x32dp128bit tmem[UR32+0x84], gdesc[UR22] ;  /* 0x00008416200079e7 */ /* 0x0005e20009300000 */
[----:B------:R-:W-:Y:S01]  /*4c40*/  UMOV UR7, 0x40004040 ;  /* 0x4000404000077882 */ /* 0x000fe20000000000 */
[----:B------:R-:W-:Y:S01]  /*4c50*/  UMOV UR5, 0x40004040 ;  /* 0x4000404000057882 */ /* 0x000fe20000000000 */
[----:B------:R-:W-:Y:S01]  /*4c60*/  UMOV UR21, 0x40004040 ;  /* 0x4000404000157882 */ /* 0x000fe20000000000 */
[----:B------:R2:W-:Y:S01]  /*4c70*/  UTCQMMA.2CTA gdesc[UR4], gdesc[UR6], tmem[UR11], tmem[UR40], idesc[UR41], tmem[UR42], UP0 ;  /* 0x002a280604007dea */ /* 0x0005e2000820030b */
[----:B------:R-:W-:Y:S01]  /*4c80*/  UISETP.NE.AND UP0, UPT, UR27, UR33, UPT ;  /* 0x000000211b00728c */ /* 0x000fe2000bf05270 */
[----:B------:R-:W-:Y:S01]  /*4c90*/  UMOV UR19, 0x40004040 ;  /* 0x4000404000137882 */ /* 0x000fe20000000000 */
[----:B------:R-:W-:Y:S01]  /*4ca0*/  UMOV UR17, 0x40004040 ;  /* 0x4000404000117882 */ /* 0x000fe20000000000 */
[----:B------:R2:W-:Y:S01]  /*4cb0*/  UTCQMMA.2CTA gdesc[UR18], gdesc[UR20], tmem[UR11], tmem[UR38], idesc[UR39], tmem[UR50], UPT ;  /* 0x0032261412007dea */ /* 0x0005e2000ba0030b */
[----:B------:R-:W-:Y:S01]  /*4cc0*/  UMOV UR15, 0x40004040 ;  /* 0x40004040000f7882 */ /* 0x000fe20000000000 */
[----:B------:R-:W-:Y:S01]  /*4cd0*/  UMOV UR13, 0x40004040 ;  /* 0x40004040000d7882 */ /* 0x000fe20000000000 */
[----:B------:R2:W-:Y:S01]  /*4ce0*/  UTCQMMA.2CTA gdesc[UR14], gdesc[UR16], tmem[UR11], tmem[UR36], idesc[UR37], tmem[UR48], UPT ;  /* 0x003024100e007dea */ /* 0x0005e2000ba0030b */
[----:B------:R-:W-:Y:S01]  /*4cf0*/  UMOV UR9, 0x40004040 ;  /* 0x4000404000097882 */ /* 0x000fe20000000000 */
[----:B------:R-:W-:Y:S01]  /*4d00*/  UMOV UR26, 0x1 ;  /* 0x00000001001a7882 */ /* 0x000fe20000000000 */
[----:B------:R2:W-:Y:S01]  /*4d10*/  UTCQMMA.2CTA gdesc[UR8], gdesc[UR12], tmem[UR11], tmem[UR34], idesc[UR35], tmem[UR46], UPT ;  /* 0x002e220c08007dea */ /* 0x0005e2000ba0030b */
[----:B------:R2:W-:Y:S01]  /*4d20*/  UTCBAR.2CTA.MULTICAST [UR30], URZ, UR44 ;  /* 0x000000ff1e0073e9 */ /* 0x0005e2000820082c */
[----:B------:R-:W-:Y:S01]  /*4d30*/  UMOV UR10, UR29 ;  /* 0x0000001d000a7c82 */ /* 0x000fe20008000000 */
[----:B------:R-:W-:Y:S05]  /*4d40*/  BRA.U UP0, `(.L_x_85) ;  /* 0xfffffffd00347547 */ /* 0x000fea000b83ffff */
.L_x_82:
[----:B--2---:R-:W-:Y:S01]  /*4d50*/  UIADD3 UR4, UPT, UPT, UR57, 0xf0, URZ ;  /* 0x000000f039047890 */ /* 0x004fe2000fffe0ff */
[----:B------:R-:W-:-:S08]  /*4d60*/  UMOV UR27, UR33 ;  /* 0x00000021001b7c82 */ /* 0x000fd00008000000 */
[----:B------:R2:W-:Y:S01]  /*4d70*/  UTCBAR.2CTA.MULTICAST [UR4], URZ, UR63 ;  /* 0x000000ff040073e9 */ /* 0x0005e2000820083f */
[----:B------:R-:W-:Y:S02]  /*4d80*/  NOP ;  /* 0x0000000000007918 */ /* 0x000fe40000000000 */
.L_x_80:
[----:B------:R-:W-:Y:S01]  /*4d90*/  R2UR UR5, R86 ;  /* 0x00000000560572ca */ /* 0x000fe200000e0000 */
[----:B--2---:R-:W-:Y:S01]  /*4da0*/  UIADD3 UR4, UPT, UPT, UR59, 0x1, URZ ;  /* 0x000000013b047890 */ /* 0x004fe2000fffe0ff */
[----:B------:R-:W-:-:S03]  /*4db0*/  ISETP.NE.AND P0, PT, R9, 0x2, PT ;  /* 0x000000020900780c */ /* 0x000fc60003f05270 */
[----:B------:R-:W-:Y:S01]  /*4dc0*/  UISETP.NE.AND UP0, UPT, UR4, 0x2, UPT ;  /* 0x000000020400788c */ /* 0x000fe2000bf05270 */
[----:B-1----:R-:W-:Y:S02]  /*4dd0*/  SEL R5, RZ, 0x1, P0 ;  /* 0x00000001ff057807 */ /* 0x002fe40000000000 */
[----:B------:R-:W-:Y:S01]  /*4de0*/  SEL R9, R9, RZ, P0 ;  /* 0x000000ff09097207 */ /* 0x000fe20000000000 */
[----:B------:R-:W-:Y:S01]  /*4df0*/  USEL UR59, UR4, URZ, UP0 ;  /* 0x000000ff043b7287 */ /* 0x000fe20008000000 */
[----:B------:R-:W-:-:S03]  /*4e00*/  LOP3.LUT R8, R8, R5, RZ, 0x3c, !PT ;  /* 0x0000000508087212 */ /* 0x000fc600078e3cff */
[----:B------:R-:W-:Y:S02]  /*4e10*/  UIADD3 UR26, UPT, UPT, UR56, UR5, URZ ;  /* 0x00000005381a7290 */ /* 0x000fe4000fffe0ff */
[----:B------:R-:W-:-:S06]  /*4e20*/  USEL UR5, URZ, 0x1, UP0 ;  /* 0x00000001ff057887 */ /* 0x000fcc0008000000 */
[----:B------:R-:W-:Y:S01]  /*4e30*/  LOP3.LUT R10, R10, UR5, RZ, 0x3c, !PT ;  /* 0x000000050a0a7c12 */ /* 0x000fe2000f8e3cff */
[----:B------:R-:W-:Y:S06]  /*4e40*/  BRA.U UP2, `(.L_x_86) ;  /* 0xfffffff102cc7547 */ /* 0x000fec000b83ffff */
[----:B------:R-:W1:Y:S01]  /*4e50*/  S2UR UR8, SR_CgaCtaId ;  /* 0x00000000000879c3 */ /* 0x000e620000008800 */
[----:B------:R-:W-:Y:S01]  /*4e60*/  ELECT P0, URZ, PT ;  /* 0x0000000000ff782f */ /* 0x000fe20003800000 */
[----:B------:R-:W-:Y:S01]  /*4e70*/  HFMA2 R0, -RZ, RZ, 0, 5.9604644775390625e-08 ;  /* 0x00000001ff007431 */ /* 0x000fe200000001ff */
[----:B------:R-:W-:-:S05]  /*4e80*/  UMOV UR4, 0x40 ;  /* 0x0000004000047882 */ /* 0x000fca0000000000 */
[----:B------:R-:W-:Y:S01]  /*4e90*/  UVIRTCOUNT.DEALLOC.SMPOOL 0x80 ;  /* 0x000000800000784c */ /* 0x000fe20000000000 */
[----:B------:R-:W-:Y:S02]  /*4ea0*/  UISETP.NE.AND UP0, UPT, UR71, URZ, UPT ;  /* 0x000000ff4700728c */ /* 0x000fe4000bf05270 */
[----:B-1----:R-:W-:-:S09]  /*4eb0*/  ULEA UR8, UR8, UR4, 0x18 ;  /* 0x0000000408087291 */ /* 0x002fd2000f8ec0ff */
[----:B------:R1:W-:Y:S01]  /*4ec0*/  @P0 STS.U8 [UR8+0x1c], R0 ;  /* 0x00001c00ff000988 */ /* 0x0003e20008000008 */
[----:B------:R-:W-:Y:S05]  /*4ed0*/  BRA.U UP0, `(.L_x_87) ;  /* 0x0000000100587547 */ /* 0x000fea000b800000 */
[----:B------:R-:W-:Y:S01]  /*4ee0*/  UIADD3 UR5, UPT, UPT, UR31, 0x100, URZ ;  /* 0x000001001f057890 */ /* 0x000fe2000fffe0ff */
[----:B------:R-:W-:-:S03]  /*4ef0*/  SHF.L.U32 R3, R10, 0x1f, RZ ;  /* 0x0000001f0a037819 */ /* 0x000fc600000006ff */
[----:B------:R-:W-:-:S09]  /*4f00*/  ULEA UR4, UR59, UR5, 0x3 ;  /* 0x000000053b047291 */ /* 0x000fd2000f8e18ff */
[----:B------:R-:W2:Y:S02]  /*4f10*/  SYNCS.PHASECHK.TRANS64.TRYWAIT P0, [UR4], R3 ;  /* 0x00000003ff0075a7 */ /* 0x000ea40008001104 */
[----:B--2---:R-:W-:Y:S05]  /*4f20*/  @!P0 BRA `(.L_x_88) ;  /* 0x0000004800d88947 */ /* 0x004fea0003800000 */
.L_x_176:
[----:B------:R-:W-:-:S04]  /*4f30*/  UIADD3 UR4, UPT, UPT, UR59, 0x1, URZ ;  /* 0x000000013b047890 */ /* 0x000fc8000fffe0ff */
[----:B------:R-:W-:-:S04]  /*4f40*/  UISETP.NE.AND UP1, UPT, UR4, 0x2, UPT ;  /* 0x000000020400788c */ /* 0x000fc8000bf25270 */
[----:B------:R-:W-:Y:S02]  /*4f50*/  USEL UR6, URZ, 0x1, UP1 ;  /* 0x00000001ff067887 */ /* 0x000fe40008800000 */
[----:B------:R-:W-:-:S04]  /*4f60*/  USEL UR4, UR4, URZ, UP1 ;  /* 0x000000ff04047287 */ /* 0x000fc80008800000 */
[----:B------:R-:W-:Y:S01]  /*4f70*/  ULEA UR4, UR4, UR5, 0x3 ;  /* 0x0000000504047291 */ /* 0x000fe2000f8e18ff */
[----:B-1----:R-:W-:-:S04]  /*4f80*/  LOP3.LUT R3, R10, UR6, RZ, 0x3c, !PT ;  /* 0x000000060a037c12 */ /* 0x002fc8000f8e3cff */
[----:B------:R-:W-:Y:S01]  /*4f90*/  SHF.L.U32 R3, R3, 0x1f, RZ ;  /* 0x0000001f03037819 */ /* 0x000fe200000006ff */
[----:B------:R-:W-:-:S04]  /*4fa0*/  IMAD.U32 R0, RZ, RZ, UR4 ;  /* 0x00000004ff007e24 */ /* 0x000fc8000f8e00ff */
[----:B------:R1:W2:Y:S03]  /*4fb0*/  SYNCS.PHASECHK.TRANS64.TRYWAIT P0, [R0+URZ], R3 ;  /* 0x00000003000075a7 */ /* 0x0002a600080011ff */
[----:B--2---:R-:W-:Y:S05]  /*4fc0*/  @!P0 NANOSLEEP.SYNCS 0x989680 ;  /* 0x009896800000895d */ /* 0x004fea0003900000 */
[----:B------:R-:W2:Y:S02]  /*4fd0*/  @!P0 SYNCS.PHASECHK.TRANS64 P0, [R0+URZ], R3 ;  /* 0x00000003000085a7 */ /* 0x000ea400080010ff */
[----:B--2---:R-:W-:Y:S05]  /*4fe0*/  @P0 BRA `(.L_x_89) ;  /* 0x0000000000200947 */ /* 0x004fea0003800000 */
.L_x_90:
[----:B--2---:R2:W4:Y:S02]  /*4ff0*/  SYNCS.PHASECHK.TRANS64.TRYWAIT P0, [R0+URZ], R3 ;  /* 0x00000003000075a7 */ /* 0x00452400080011ff */
[----:B----4-:R-:W-:Y:S05]  /*5000*/  @!P0 NANOSLEEP.SYNCS 0x989680 ;  /* 0x009896800000895d */ /* 0x010fea0003900000 */
[----:B------:R-:W4:Y:S02]  /*5010*/  @!P0 SYNCS.PHASECHK.TRANS64 P0, [R0+URZ], R3 ;  /* 0x00000003000085a7 */ /* 0x000f2400080010ff */
[----:B----4-:R-:W-:Y:S05]  /*5020*/  @!P0 BRA `(.L_x_90) ;  /* 0xfffffffc00f08947 */ /* 0x010fea000383ffff */
[----:B------:R-:W-:Y:S05]  /*5030*/  BRA `(.L_x_89) ;  /* 0x00000000000c7947 */ /* 0x000fea0003800000 */
.L_x_87:
[----:B------:R-:W-:-:S04]  /*5040*/  UIADD3 UR4, UPT, UPT, UR31, 0x130, URZ ;  /* 0x000001301f047890 */ /* 0x000fc8000fffe0ff */
[----:B------:R-:W-:-:S09]  /*5050*/  UPRMT UR4, UR70, 0x654, UR4 ;  /* 0x0000065446047896 */ /* 0x000fd20008000004 */
[----:B------:R-:W-:Y:S03]  /*5060*/  SYNCS.ARRIVE.TRANS64.RED.A1T0 RZ, [UR4], RZ ;  /* 0x000000ffffff79a7 */ /* 0x000fe60008100404 */
.L_x_89:
[----:B-12---:R-:W-:Y:S01]  /*5070*/  SHF.L.U32 R3, RZ, 0x1f, RZ ;  /* 0x0000001fff037819 */ /* 0x006fe200000006ff */
[----:B------:R-:W-:Y:S01]  /*5080*/  UIADD3 UR4, UPT, UPT, UR31, 0x130, URZ ;  /* 0x000001301f047890 */ /* 0x000fe2000fffe0ff */
[----:B------:R-:W-:Y:S02]  /*5090*/  PLOP3.LUT P0, PT, PT, PT, UP0, 0x80, 0x8 ;  /* 0x000000000008781c */ /* 0x000fe40003f0f008 */
[----:B---3--:R-:W1:Y:S02]  /*50a0*/  SYNCS.PHASECHK.TRANS64.TRYWAIT P1, [UR31+0x130], R3 ;  /* 0x00013003ff0075a7 */ /* 0x008e64000802111f */
[----:B-1----:R-:W-:Y:S09]  /*50b0*/  @!P1 BRA `(.L_x_91) ;  /* 0x00000048008c9947 */ /* 0x002ff20003800000 */
.L_x_178:
[----:B------:R-:W-:Y:S01]  /*50c0*/  @!UP0 UPRMT UR4, UR70, 0x654, UR4 ;  /* 0x0000065446048896 */ /* 0x000fe20008000004 */
[----:B------:R-:W-:Y:S01]  /*50d0*/  UMOV UR5, 0xffff ;  /* 0x0000ffff00057882 */ /* 0x000fe20000000000 */
[----:B------:R-:W-:-:S07]  /*50e0*/  UMOV UR6, 0x1 ;  /* 0x0000000100067882 */ /* 0x000fce0000000000 */
[----:B------:R-:W-:Y:S01]  /*50f0*/  @!P0 SYNCS.ARRIVE.TRANS64.RED.A1T0 RZ, [UR4], RZ ;  /* 0x000000ffffff89a7 */ /* 0x000fe20008100404 */
[----:B------:R-:W-:Y:S01]  /*5100*/  NOP ;  /* 0x0000000000007918 */ /* 0x000fe20000000000 */
[----:B-1----:R-:W1:Y:S01]  /*5110*/  LDS R0, [UR8+0x14] ;  /* 0x00001408ff007984 */ /* 0x002e620008000800 */
[----:B------:R-:W-:-:S04]  /*5120*/  ULOP3.LUT UR4, UR32, 0xffff, URZ, 0xc0, !UPT ;  /* 0x0000ffff20047892 */ /* 0x000fc8000f8ec0ff */
[----:B------:R-:W-:-:S04]  /*5130*/  USHF.R.U32.HI UR4, URZ, 0x5, UR4 ;  /* 0x00000005ff047899 */ /* 0x000fc80008011604 */
[----:B------:R-:W-:Y:S02]  /*5140*/  USHF.L.U32 UR5, UR5, UR4, URZ ;  /* 0x0000000405057299 */ /* 0x000fe400080006ff */
[----:B------:R-:W-:-:S04]  /*5150*/  USHF.L.U32 UR4, UR6, UR4, URZ ;  /* 0x0000000406047299 */ /* 0x000fc800080006ff */
[----:B-1----:R-:W-:-:S04]  /*5160*/  LOP3.LUT R0, R0, UR5, RZ, 0xc0, !PT ;  /* 0x0000000500007c12 */ /* 0x002fc8000f8ec0ff */
[----:B------:R-:W-:-:S13]  /*5170*/  ISETP.NE.AND P0, PT, R0, UR5, PT ;  /* 0x0000000500007c0c */ /* 0x000fda000bf05270 */
[----:B------:R-:W-:Y:S05]  /*5180*/  @P0 BRA `(.L_x_92) ;  /* 0x0000000000580947 */ /* 0x000fea0003800000 */
[----:B------:R-:W1:Y:S02]  /*5190*/  LDS R0, [UR8+0x18] ;  /* 0x00001808ff007984 */ /* 0x000e640008000800 */
[----:B-1----:R-:W-:-:S04]  /*51a0*/  LOP3.LUT R0, R0, UR4, RZ, 0xc0, !PT ;  /* 0x0000000400007c12 */ /* 0x002fc8000f8ec0ff */
[----:B------:R-:W-:-:S13]  /*51b0*/  ISETP.NE.AND P0, PT, R0, UR4, PT ;  /* 0x0000000400007c0c */ /* 0x000fda000bf05270 */
[----:B------:R-:W-:Y:S05]  /*51c0*/  @P0 BRA `(.L_x_93) ;  /* 0x00000000003c0947 */ /* 0x000fea0003800000 */
[----:B------:R-:W1:Y:S01]  /*51d0*/  S2R R2, SR_LANEID ;  /* 0x0000000000027919 */ /* 0x000e620000000000 */
[----:B------:R-:W-:Y:S01]  /*51e0*/  ULOP3.LUT UR5, URZ, UR5, URZ, 0x33, !UPT ;  /* 0x00000005ff057292 */ /* 0x000fe2000f8e33ff */
[----:B------:R-:W-:Y:S01]  /*51f0*/  LOP3.LUT R4, RZ, UR4, RZ, 0x33, !PT ;  /* 0x00000004ff047c12 */ /* 0x000fe2000f8e33ff */
[----:B------:R-:W-:Y:S02]  /*5200*/  VOTEU.ANY UR4, UPT, PT ;  /* 0x0000000000047886 */ /* 0x000fe400038e0100 */
[----:B------:R-:W-:Y:S01]  /*5210*/  UFLO.U32 UR4, UR4 ;  /* 0x00000004000472bd */ /* 0x000fe200080e0000 */
[----:B------:R-:W2:Y:S01]  /*5220*/  REDUX UR6, R4 ;  /* 0x00000000040673c4 */ /* 0x000ea20000000000 */
[----:B------:R-:W-:-:S06]  /*5230*/  IMAD.U32 R0, RZ, RZ, UR5 ;  /* 0x00000005ff007e24 */ /* 0x000fcc000f8e00ff */
[----:B------:R3:W-:Y:S01]  /*5240*/  UTCATOMSWS.AND URZ, UR5 ;  /* 0x0000000500ff79e3 */ /* 0x0007e20008000000 */
[----:B------:R-:W4:Y:S01]  /*5250*/  REDUX UR7, R0 ;  /* 0x00000000000773c4 */ /* 0x000f220000000000 */
[----:B-1----:R-:W-:Y:S01]  /*5260*/  ISETP.EQ.U32.AND P0, PT, R2, UR4, PT ;  /* 0x0000000402007c0c */ /* 0x002fe2000bf02070 */
[----:B--2---:R-:W-:Y:S01]  /*5270*/  IMAD.U32 R2, RZ, RZ, UR6 ;  /* 0x00000006ff027e24 */ /* 0x004fe2000f8e00ff */
[----:B----4-:R-:W-:-:S11]  /*5280*/  MOV R3, UR7 ;  /* 0x0000000700037c02 */ /* 0x010fd60008000f00 */
[----:B------:R3:W-:Y:S04]  /*5290*/  @P0 ATOMS.AND RZ, [UR8+0x14], R3 ;  /* 0x00001403ffff098c */ /* 0x0007e8000a800008 */
[----:B------:R3:W-:Y:S01]  /*52a0*/  @P0 ATOMS.AND RZ, [UR8+0x18], R2 ;  /* 0x00001802ffff098c */ /* 0x0007e2000a800008 */
[----:B------:R-:W-:Y:S05]  /*52b0*/  BRA `(.L_x_94) ;  /* 0x0000000000147947 */ /* 0x000fea0003800000 */
.L_x_93:
[----:B------:R-:W-:Y:S02]  /*52c0*/  MOV R2, 0x52e0 ;  /* 0x000052e000027802 */ /* 0x000fe40000000f00 */
[----:B-----5:R-:W-:Y:S05]  /*52d0*/  CALL.REL.NOINC `($__internal_0_$__cuda_sm10x_tcgen05_guardrail_trap_col_being_dealloced_not_returned_by_alloc) ;  /* 0x0000004800f87944 */ /* 0x020fea0003c00000 */
[----:B------:R-:W-:Y:S05]  /*52e0*/  BRA `(.L_x_94) ;  /* 0x0000000000087947 */ /* 0x000fea0003800000 */
.L_x_92:
[----:B------:R-:W-:Y:S02]  /*52f0*/  MOV R2, 0x5310 ;  /* 0x0000531000027802 */ /* 0x000fe40000000f00 */
[----:B-----5:R-:W-:Y:S05]  /*5300*/  CALL.REL.NOINC `($__internal_2_$__cuda_sm10x_tcgen05_guardrail_trap_unallocated_columns_being_dealloced) ;  /* 0x0000004c00047944 */ /* 0x020fea0003c00000 */
.L_x_94:
[----:B------:R-:W-:Y:S01]  /*5310*/  NOP ;  /* 0x0000000000007918 */ /* 0x000fe20000000000 */
[----:B---3--:R-:W-:Y:S05]  /*5320*/  EXIT ;  /* 0x000000000000794d */ /* 0x008fea0003800000 */
.L_x_65:
[----:B------:R-:W-:-:S09]  /*5330*/  UISETP.NE.OR UP0, UPT, UR20, 0x3, !UP4 ;  /* 0x000000031400788c */ /* 0x000fd2000e705670 */
[----:B------:R-:W-:Y:S05]  /*5340*/  BRA.U UP0, `(.L_x_95) ;  /* 0x00000011002c7547 */ /* 0x000fea000b800000 */
[----:B------:R-:W2:Y:S01]  /*5350*/  LDCU.64 UR4, c[0x0][0xc88] ;  /* 0x00019100ff0477ac */ /* 0x000ea20008000a00 */
[----:B------:R-:W3:Y:S01]  /*5360*/  S2UR UR6, SR_CgaCtaId ;  /* 0x00000000000679c3 */ /* 0x000ee20000008800 */
[----:B------:R-:W-:Y:S02]  /*5370*/  HFMA2 R9, -RZ, RZ, 0, 0 ;  /* 0x00000000ff097431 */ /* 0x000fe400000001ff */
[----:B------:R-:W-:Y:S01]  /*5380*/  IMAD.MOV.U32 R11, RZ, RZ, 0x1 ;  /* 0x00000001ff0b7424 */ /* 0x000fe200078e00ff */
[----:B------:R-:W4:Y:S01]  /*5390*/  LDCU UR37, c[0x0][0x370] ;  /* 0x00006e00ff2577ac */ /* 0x000f220008000800 */
[----:B------:R-:W-:Y:S01]  /*53a0*/  IMAD.MOV.U32 R10, RZ, RZ, RZ ;  /* 0x000000ffff0a7224 */ /* 0x000fe200078e00ff */
[----:B------:R-:W-:Y:S01]  /*53b0*/  MOV R3, 0x2000 ;  /* 0x0000200000037802 */ /* 0x000fe20000000f00 */
[----:B------:R-:W1:Y:S01]  /*53c0*/  LDCU.128 UR32, c[0x0][0xf10] ;  /* 0x0001e200ff2077ac */ /* 0x000e620008000c00 */
[----:B------:R-:W4:Y:S01]  /*53d0*/  LDC.64 R12, c[0x0][0x348] ;  /* 0x0000d200ff0c7b82 */ /* 0x000f220000000a00 */
[----:B------:R-:W1:Y:S01]  /*53e0*/  LDCU UR29, c[0x0][0x374] ;  /* 0x00006e80ff1d77ac */ /* 0x000e620008000800 */
[----:B------:R-:W4:Y:S01]  /*53f0*/  LDCU.64 UR30, c[0x0][0xc90] ;  /* 0x00019200ff1e77ac */ /* 0x000f220008000a00 */
[----:B--2---:R-:W-:Y:S01]  /*5400*/  UISETP.NE.U32.AND UP0, UPT, UR4, URZ, UPT ;  /* 0x000000ff0400728c */ /* 0x004fe2000bf05070 */
[----:B------:R-:W2:Y:S01]  /*5410*/  LDCU UR15, c[0x0][0xf0c] ;  /* 0x0001e180ff0f77ac */ /* 0x000ea20008000800 */
[----:B------:R-:W2:Y:S01]  /*5420*/  LDCU UR41, c[0x0][0xf20] ;  /* 0x0001e400ff2977ac */ /* 0x000ea20008000800 */
[----:B------:R-:W2:Y:S01]  /*5430*/  LDCU UR4, c[0x0][0xf30] ;  /* 0x0001e600ff0477ac */ /* 0x000ea20008000800 */
[----:B------:R-:W-:Y:S01]  /*5440*/  UMOV UR24, 0x400 ;  /* 0x0000040000187882 */ /* 0x000fe20000000000 */
[----:B-1----:R-:W-:-:S02]  /*5450*/  UIMAD.WIDE.U32 UR8, UR29, UR35, URZ ;  /* 0x000000231d0872a5 */ /* 0x002fc4000f8e00ff */
[----:B---3--:R-:W-:Y:S02]  /*5460*/  ULEA UR24, UR6, UR24, 0x18 ;  /* 0x0000001806187291 */ /* 0x008fe4000f8ec0ff */
[----:B----4-:R-:W-:Y:S02]  /*5470*/  UIMAD.WIDE.U32 UR6, UR37, UR32, URZ ;  /* 0x00000020250672a5 */ /* 0x010fe4000f8e00ff */
[----:B------:R-:W-:Y:S02]  /*5480*/  UISETP.NE.U32.AND UP6, UPT, UR30, URZ, UPT ;  /* 0x000000ff1e00728c */ /* 0x000fe4000bfc5070 */
[----:B------:R-:W-:Y:S02]  /*5490*/  UISETP.NE.AND.EX UP5, UPT, UR5, URZ, UPT, UP0 ;  /* 0x000000ff0500728c */ /* 0x000fe4000bfa5300 */
[----:B------:R-:W-:Y:S01]  /*54a0*/  UISETP.NE.AND UP0, UPT, UR45, 0x1, UPT ;  /* 0x000000012d00788c */ /* 0x000fe2000bf05270 */
[----:B------:R-:W-:Y:S01]  /*54b0*/  UMOV UR6, UR7 ;  /* 0x0000000700067c82 */ /* 0x000fe20008000000 */
[----:B------:R-:W-:Y:S01]  /*54c0*/  UMOV UR38, UR9 ;  /* 0x0000000900267c82 */ /* 0x000fe20008000000 */
[----:B--2---:R-:W-:Y:S01]  /*54d0*/  UISETP.NE.AND UP0, UPT, UR15, 0x1, UPT ;  /* 0x000000010f00788c */ /* 0x004fe2000bf05270 */
[----:B------:R-:W-:Y:S01]  /*54e0*/  UMOV UR25, URZ ;  /* 0x000000ff00197c82 */ /* 0x000fe20008000000 */
[----:B------:R-:W-:-:S02]  /*54f0*/  UPLOP3.LUT UP4, UPT, UPT, UPT, UPT, 0x40, 0x4 ;  /* 0x000000000004789c */ /* 0x000fc40003f8e870 */
[----:B------:R-:W-:Y:S01]  /*5500*/  UISETP.GE.AND UP2, UPT, UR45, 0x1, UPT ;  /* 0x000000012d00788c */ /* 0x000fe2000bf46270 */
[----:B------:R-:W1:Y:S01]  /*5510*/  LDCU.64 UR16, c[0x0][0xf28] ;  /* 0x0001e500ff1077ac */ /* 0x000e620008000a00 */
[----:B------:R-:W-:Y:S02]  /*5520*/  UISETP.NE.AND.EX UP6, UPT, UR31, URZ, UPT, UP6 ;  /* 0x000000ff1f00728c */ /* 0x000fe4000bfc5360 */
[----:B------:R-:W-:Y:S02]  /*5530*/  USHF.R.U32.HI UR39, URZ, UR33, UR6 ;  /* 0x00000021ff277299 */ /* 0x000fe40008011606 */
[----:B------:R-:W-:Y:S02]  /*5540*/  USHF.R.U32.HI UR38, URZ, UR41, UR38 ;  /* 0x00000029ff267299 */ /* 0x000fe40008011626 */
[----:B------:R-:W-:Y:S02]  /*5550*/  UISETP.NE.AND UP0, UPT, UR34, 0x1, UPT ;  /* 0x000000012200788c */ /* 0x000fe4000bf05270 */
[----:B------:R-:W-:-:S11]  /*5560*/  UISETP.NE.AND UP3, UPT, UR4, 0x1, UPT ;  /* 0x000000010400788c */ /* 0x000fd6000bf65270 */
.L_x_104:
[C---:B------:R-:W-:Y:S02]  /*5570*/  LEA R8, R10.reuse, UR24, 0x3 ;  /* 0x000000180a087c11 */ /* 0x040fe4000f8e18ff */
[----:B------:R-:W-:Y:S02]  /*5580*/  SHF.L.U32 R5, R9, 0x1f, RZ ;  /* 0x0000001f09057819 */ /* 0x000fe400000006ff */
[----:B------:R-:W-:Y:S02]  /*5590*/  LEA R6, R10, UR24, 0x4 ;  /* 0x000000180a067c11 */ /* 0x000fe4000f8e20ff */
[----:B--2---:R-:W2:Y:S02]  /*55a0*/  SYNCS.PHASECHK.TRANS64.TRYWAIT P0, [R8+URZ+0xd0], R5 ;  /* 0x0000d005080075a7 */ /* 0x004ea400080011ff */
[----:B--2---:R-:W-:Y:S05]  /*55b0*/  @!P0 BRA `(.L_x_96) ;  /* 0x0000004400648947 */ /* 0x004fea0003800000 */
.L_x_179:
[----:B--2---:R-:W2:Y:S01]  /*55c0*/  LDS.128 R4, [R6+0x140] ;  /* 0x0001400006047984 */ /* 0x004ea20000000c00 */
[----:B------:R-:W-:Y:S01]  /*55d0*/  UISETP.GE.AND UP0, UPT, UR45, 0x1, UPT ;  /* 0x000000012d00788c */ /* 0x000fe2000bf06270 */
[----:B------:R-:W-:Y:S01]  /*55e0*/  @!PT LDS RZ, [RZ] ;  /* 0x00000000fffff984 */ /* 0x000fe20000000800 */
[----:B------:R-:W-:Y:S01]  /*55f0*/  @!PT LDS RZ, [RZ] ;  /* 0x00000000fffff984 */ /* 0x000fe20000000800 */
[----:B------:R-:W-:Y:S01]  /*5600*/  @!PT LDS RZ, [RZ] ;  /* 0x00000000fffff984 */ /* 0x000fe20000000800 */
[----:B------:R-:W-:Y:S01]  /*5610*/  @!PT LDS RZ, [RZ] ;  /* 0x00000000fffff984 */ /* 0x000fe20000000800 */
[----:B------:R3:W-:Y:S06]  /*5620*/  MEMBAR.ALL.CTA ;  /* 0x0000000000007992 */ /* 0x0007ec0000008000 */
[----:B---3--:R-:W3:Y:S01]  /*5630*/  FENCE.VIEW.ASYNC.S ;  /* 0x00000000000073c6 */ /* 0x008ee20000000000 */
[----:B--2---:R-:W-:Y:S11]  /*5640*/  LOP3.LUT P0, RZ, R6, 0x1, RZ, 0xc0, !PT ;  /* 0x0000000106ff7812 */ /* 0x004ff6000780c0ff */
[----:B------:R-:W-:Y:S02]  /*5650*/  @!UPT UIADD3 URZ, UPT, UPT, URZ, URZ, URZ ;  /* 0x000000fffffff290 */ /* 0x000fe4000fffe0ff */
[----:B---3--:R-:W-:Y:S01]  /*5660*/  VOTEU.ANY UP2, P0 ;  /* 0x0000000000ff7886 */ /* 0x008fe20000040100 */
[----:B------:R-:W-:Y:S11]  /*5670*/  PLOP3.LUT P0, PT, PT, PT, UP2, 0x80, 0x8 ;  /* 0x000000000008781c */ /* 0x000ff60003f0f028 */
[----:B------:R-:W-:Y:S02]  /*5680*/  @!UPT UIADD3 URZ, UPT, UPT, URZ, URZ, URZ ;  /* 0x000000fffffff290 */ /* 0x000fe4000fffe0ff */
[----:B------:R-:W-:Y:S02]  /*5690*/  @P0 SHF.R.U32.HI R0, RZ, 0x10, R5 ;  /* 0x00000010ff000819 */ /* 0x000fe40000011605 */
[----:B------:R-:W-:Y:S02]  /*56a0*/  @P0 MOV R2, R4 ;  /* 0x0000000400020202 */ /* 0x000fe40000000f00 */
[----:B------:R-:W-:Y:S01]  /*56b0*/  @P0 R2UR UR4, R0 ;  /* 0x00000000000402ca */ /* 0x000fe200000e0000 */
[----:B------:R-:W-:Y:S01]  /*56c0*/  VIADD R0, R8, 0xe0 ;  /* 0x000000e008007836 */ /* 0x000fe20000000000 */
[----:B------:R-:W-:Y:S02]  /*56d0*/  @P0 LOP3.LUT R4, R5, 0xffff, RZ, 0xc0, !PT ;  /* 0x0000ffff05040812 */ /* 0x000fe400078ec0ff */
[----:B------:R-:W-:Y:S02]  /*56e0*/  @P0 R2UR UR6, R2 ;  /* 0x00000000020602ca */ /* 0x000fe400000e0000 */
[----:B------:R-:W-:Y:S02]  /*56f0*/  PRMT R0, RZ, 0x654, R0 ;  /* 0x00000654ff007816 */ /* 0x000fe40000000000 */
[----:B------:R-:W-:Y:S02]  /*5700*/  @P0 R2UR UR5, R4 ;  /* 0x00000000040502ca */ /* 0x000fe400000e0000 */
[----:B------:R2:W-:Y:S03]  /*5710*/  SYNCS.ARRIVE.TRANS64.RED.A1T0 RZ, [R0+URZ], RZ ;  /* 0x000000ff00ff79a7 */ /* 0x0005e600081004ff */
[----:B------:R-:W-:Y:S04]  /*5720*/  @UP2 UMOV UR28, UR4 ;  /* 0x00000004001c2c82 */ /* 0x000fe80008000000 */
[----:B------:R-:W-:Y:S04]  /*5730*/  @UP2 UMOV UR14, UR6 ;  /* 0x00000006000e2c82 */ /* 0x000fe80008000000 */
[----:B------:R-:W-:Y:S01]  /*5740*/  @UP2 UMOV UR13, UR5 ;  /* 0x00000005000d2c82 */ /* 0x000fe20008000000 */
[----:B------:R-:W-:Y:S05]  /*5750*/  BRA.U !UP0, `(.L_x_97) ;  /* 0x0000000108c07547 */ /* 0x000fea000b800000 */
[----:B------:R-:W-:Y:S02]  /*5760*/  UIMAD.WIDE.U32 UR8, UR13, UR35, URZ ;  /* 0x000000230d0872a5 */ /* 0x000fe4000f8e00ff */
[----:B------:R-:W-:Y:S02]  /*5770*/  UP2UR UR12, UPR, URZ, 0x4 ;  /* 0x00000004ff0c7883 */ /* 0x000fe40008000000 */
[----:B------:R-:W-:Y:S02]  /*5780*/  UISETP.NE.AND UP2, UPT, UR34, 0x1, UPT ;  /* 0x000000012200788c */ /* 0x000fe4000bf45270 */
[----:B------:R-:W-:Y:S02]  /*5790*/  UIMAD.WIDE.U32 UR10, UR14, UR32, URZ ;  /* 0x000000200e0a72a5 */ /* 0x000fe4000f8e00ff */
[----:B------:R-:W-:Y:S02]  /*57a0*/  USEL UR4, UR29, UR38, !UP2 ;  /* 0x000000261d047287 */ /* 0x000fe4000d000000 */
[----:B------:R-:W-:Y:S02]  /*57b0*/  UISETP.NE.AND UP0, UPT, UR15, 0x1, UPT ;  /* 0x000000010f00788c */ /* 0x000fe4000bf05270 */
[----:B------:R-:W-:Y:S02]  /*57c0*/  UP2UR UR22, UPR, URZ, 0x2 ;  /* 0x00000002ff167883 */ /* 0x000fe40008000000 */
[----:B------:R-:W-:Y:S02]  /*57d0*/  UISETP.NE.AND UP1, UPT, UR45, 0x1, UPT ;  /* 0x000000012d00788c */ /* 0x000fe4000bf25270 */
[----:B-1----:R-:W-:Y:S02]  /*57e0*/  UIMAD.WIDE.U32 UR18, UR4, UR16, URZ ;  /* 0x00000010041272a5 */ /* 0x002fe4000f8e00ff */
[----:B------:R-:W-:Y:S01]  /*57f0*/  USEL UR7, UR37, UR39, !UP0 ;  /* 0x0000002725077287 */ /* 0x000fe2000c000000 */
[----:B------:R-:W-:Y:S02]  /*5800*/  UMOV UR5, UR9 ;  /* 0x0000000900057c82 */ /* 0x000fe40008000000 */
[----:B------:R-:W-:Y:S02]  /*5810*/  USHF.R.U32.HI UR6, URZ, UR41, UR5 ;  /* 0x00000029ff067299 */ /* 0x000fe40008011605 */
[----:B------:R-:W-:Y:S02]  /*5820*/  UIMAD.WIDE.U32 UR20, UR7, UR16, URZ ;  /* 0x00000010071472a5 */ /* 0x000fe4000f8e00ff */
[----:B------:R-:W-:Y:S02]  /*5830*/  USEL UR6, UR13, UR6, !UP2 ;  /* 0x000000060d067287 */ /* 0x000fe4000d000000 */
[----:B------:R-:W-:Y:S01]  /*5840*/  UISETP.NE.AND UP2, UPT, UR12, URZ, UPT ;  /* 0x000000ff0c00728c */ /* 0x000fe2000bf45270 */
[----:B------:R-:W-:Y:S01]  /*5850*/  UMOV UR5, UR11 ;  /* 0x0000000b00057c82 */ /* 0x000fe20008000000 */
[----:B------:R-:W-:Y:S02]  /*5860*/  UIMAD.WIDE.U32 UR10, UR6, UR16, URZ ;  /* 0x00000010060a72a5 */ /* 0x000fe4000f8e00ff */
[----:B------:R-:W-:Y:S03]  /*5870*/  USHF.R.U32.HI UR8, URZ, UR33, UR5 ;  /* 0x00000021ff087299 */ /* 0x000fe60008011605 */
[----:B------:R-:W-:Y:S02]  /*5880*/  UMOV UR5, UR19 ;  /* 0x0000001300057c82 */ /* 0x000fe40008000000 */
[----:B------:R-:W-:Y:S03]  /*5890*/  @UP1 USHF.R.U32.HI UR4, URZ, UR17, UR5 ;  /* 0x00000011ff041299 */ /* 0x000fe60008011605 */
[----:B------:R-:W-:Y:S01]  /*58a0*/  UMOV UR5, UR21 ;  /* 0x0000001500057c82 */ /* 0x000fe20008000000 */
[----:B------:R-:W-:Y:S02]  /*58b0*/  UIMAD UR4, UR45, UR4, URZ ;  /* 0x000000042d0472a4 */ /* 0x000fe4000f8e02ff */
[----:B------:R-:W-:Y:S02]  /*58c0*/  @UP1 USHF.R.U32.HI UR7, URZ, UR17, UR5 ;  /* 0x00000011ff071299 */ /* 0x000fe40008011605 */
[----:B------:R-:W-:Y:S02]  /*58d0*/  USEL UR5, UR14, UR8, !UP0 ;  /* 0x000000080e057287 */ /* 0x000fe4000c000000 */
[----:B------:R-:W-:Y:S02]  /*58e0*/  UIMAD UR8, UR45, UR7, URZ ;  /* 0x000000072d0872a4 */ /* 0x000fe4000f8e02ff */
[----:B------:R-:W-:Y:S03]  /*58f0*/  UISETP.GE.AND UP0, UPT, UR6, UR4, UPT ;  /* 0x000000040600728c */ /* 0x000fe6000bf06270 */
[----:B------:R-:W-:Y:S01]  /*5900*/  UMOV UR4, UR11 ;  /* 0x0000000b00047c82 */ /* 0x000fe20008000000 */
[----:B------:R-:W-:Y:S02]  /*5910*/  UISETP.GE.OR UP0, UPT, UR5, UR8, UP0 ;  /* 0x000000080500728c */ /* 0x000fe40008706670 */
[----:B------:R-:W-:Y:S02]  /*5920*/  USHF.R.U32.HI UR4, URZ, UR17, UR4 ;  /* 0x00000011ff047299 */ /* 0x000fe40008011604 */
[----:B------:R-:W-:Y:S02]  /*5930*/  UIMAD.WIDE.U32 UR8, UR5, UR16, URZ ;  /* 0x00000010050872a5 */ /* 0x000fe4000f8e00ff */
[----:B------:R-:W-:Y:S04]  /*5940*/  USEL UR10, UR6, UR4, !UP1 ;  /* 0x00000004060a7287 */ /* 0x000fe8000c800000 */
[----:B------:R-:W-:Y:S01]  /*5950*/  UIADD3 UR11, UPT, UPT, -UR10, URZ, URZ ;  /* 0x000000ff0a0b7290 */ /* 0x000fe2000fffe1ff */
[----:B------:R-:W-:Y:S02]  /*5960*/  @!UP0 UMOV UR4, UR9 ;  /* 0x0000000900048c82 */ /* 0x000fe40008000000 */
[----:B------:R-:W-:Y:S02]  /*5970*/  @!UP0 USHF.R.U32.HI UR4, URZ, UR17, UR4 ;  /* 0x00000011ff048299 */ /* 0x000fe40008011604 */
[----:B------:R-:W-:Y:S02]  /*5980*/  UIMAD UR8, UR45, UR11, UR6 ;  /* 0x0000000b2d0872a4 */ /* 0x000fe4000f8e0206 */
[----:B------:R-:W-:Y:S02]  /*5990*/  @!UP0 USEL UR4, UR5, UR4, !UP1 ;  /* 0x0000000405048287 */ /* 0x000fe4000c800000 */
[----:B------:R-:W-:Y:S02]  /*59a0*/  UISETP.NE.AND UP1, UPT, UR22, URZ, UPT ;  /* 0x000000ff1600728c */ /* 0x000fe4000bf25270 */
[----:B------:R-:W-:Y:S02]  /*59b0*/  @!UP0 UIMAD UR8, UR7, UR8, UR4 ;  /* 0x00000008070882a4 */ /* 0x000fe4000f8e0204 */
[----:B------:R-:W-:Y:S02]  /*59c0*/  @!UP0 UIADD3 UR9, UPT, UPT, UR10, -UR4, URZ ;  /* 0x800000040a098290 */ /* 0x000fe4000fffe0ff */
[----:B------:R-:W-:Y:S02]  /*59d0*/  UIADD3 UR4, UPT, UPT, -UR5, URZ, URZ ;  /* 0x000000ff05047290 */ /* 0x000fe4000fffe1ff */
[----:B------:R-:W-:Y:S02]  /*59e0*/  UIADD3 UR7, UPT, UPT, -UR6, URZ, URZ ;  /* 0x000000ff06077290 */ /* 0x000fe4000fffe1ff */
[----:B------:R-:W-:Y:S02]  /*59f0*/  @!UP0 UIMAD UR6, UR9, UR45, UR5 ;  /* 0x0000002d090682a4 */ /* 0x000fe4000f8e0205 */
[----:B------:R-:W-:Y:S02]  /*5a00*/  UIMAD UR14, UR15, UR4, UR14 ;  /* 0x000000040f0e72a4 */ /* 0x000fe4000f8e020e */
[----:B------:R-:W-:Y:S01]  /*5a10*/  UIMAD UR13, UR34, UR7, UR13 ;  /* 0x00000007220d72a4 */ /* 0x000fe2000f8e020d */
[----:B------:R-:W-:Y:S02]  /*5a20*/  @!UP0 UMOV UR5, UR8 ;  /* 0x0000000800058c82 */ /* 0x000fe40008000000 */
[----:B------:R-:W-:Y:S02]  /*5a30*/  UIMAD UR14, UR5, UR15, UR14 ;  /* 0x0000000f050e72a4 */ /* 0x000fe4000f8e020e */
[----:B------:R-:W-:Y:S11]  /*5a40*/  UIMAD UR13, UR6, UR34, UR13 ;  /* 0x00000022060d72a4 */ /* 0x000ff6000f8e020d */
[----:B------:R-:W-:Y:S01]  /*5a50*/  @!UPT UIADD3 URZ, UPT, UPT, URZ, URZ, URZ ;  /* 0x000000fffffff290 */ /* 0x000fe2000fffe0ff */
.L_x_97:
[----:B------:R-:W3:Y:S01]  /*5a60*/  @!UP3 LDCU.128 UR20, c[0x0][0xf10] ;  /* 0x0001e200ff14b7ac */ /* 0x000ee20008000c00 */
[----:B------:R-:W-:Y:S04]  /*5a70*/  ISETP.NE.U32.AND P0, PT, RZ, UR30, PT ;  /* 0x0000001eff007c0c */ /* 0x000fe8000bf05070 */
[----:B------:R-:W-:Y:S01]  /*5a80*/  ISETP.NE.AND.EX P0, PT, RZ, UR31, PT, P0 ;  /* 0x0000001fff007c0c */ /* 0x000fe2000bf05300 */
[----:B------:R-:W4:Y:S01]  /*5a90*/  @!UP3 LDCU UR5, c[0x0][0xf0c] ;  /* 0x0001e180ff05b7ac */ /* 0x000f220008000800 */
[----:B------:R-:W-:Y:S02]  /*5aa0*/  USHF.L.U32 UR11, UR27, 0x7, URZ ;  /* 0x000000071b0b7899 */ /* 0x000fe400080006ff */
[----:B------:R-:W-:Y:S02]  /*5ab0*/  USHF.L.U32 UR10, UR26, 0x6, URZ ;  /* 0x000000061a0a7899 */ /* 0x000fe400080006ff */
[----:B---3--:R-:W-:Y:S07]  /*5ac0*/  UIMAD.WIDE.U32 UR6, UR14, UR20, URZ ;  /* 0x000000140e0672a5 */ /* 0x008fee000f8e00ff */
[----:B------:R-:W-:Y:S01]  /*5ad0*/  @!UP3 UMOV UR4, UR7 ;  /* 0x000000070004bc82 */ /* 0x000fe20008000000 */
[----:B----4-:R-:W-:Y:S02]  /*5ae0*/  @!UP3 UISETP.NE.AND UP0, UPT, UR5, 0x1, UPT ;  /* 0x000000010500b88c */ /* 0x010fe4000bf05270 */
[----:B------:R-:W-:Y:S02]  /*5af0*/  @!UP3 USHF.R.U32.HI UR4, URZ, UR21, UR4 ;  /* 0x00000015ff04b299 */ /* 0x000fe40008011604 */
[----:B------:R-:W-:Y:S02]  /*5b00*/  UIMAD.WIDE.U32 UR6, UR13, UR23, URZ ;  /* 0x000000170d0672a5 */ /* 0x000fe4000f8e00ff */
[----:B------:R-:W-:Y:S02]  /*5b10*/  @!UP3 USEL UR8, UR14, UR4, !UP0 ;  /* 0x000000040e08b287 */ /* 0x000fe4000c000000 */
[----:B------:R-:W-:Y:S03]  /*5b20*/  @!UP3 UISETP.NE.AND UP0, UPT, UR22, 0x1, UPT ;  /* 0x000000011600b88c */ /* 0x000fe6000bf05270 */
[----:B------:R-:W-:Y:S02]  /*5b30*/  @!UP3 UMOV UR6, UR7 ;  /* 0x000000070006bc82 */ /* 0x000fe40008000000 */
[----:B------:R-:W3:Y:S02]  /*5b40*/  @!UP3 LDCU UR4, c[0x0][0xf20] ;  /* 0x0001e400ff04b7ac */ /* 0x000ee40008000800 */
[----:B---3--:R-:W-:Y:S04]  /*5b50*/  @!UP3 USHF.R.U32.HI UR6, URZ, UR4, UR6 ;  /* 0x00000004ff06b299 */ /* 0x008fe80008011606 */
[----:B------:R-:W-:Y:S04]  /*5b60*/  @!UP3 USEL UR6, UR13, UR6, !UP0 ;  /* 0x000000060d06b287 */ /* 0x000fe8000c000000 */
[----:B------:R-:W-:Y:S02]  /*5b70*/  @!UP3 UIADD3 UR4, UPT, UPT, -UR8, UR6, URZ ;  /* 0x000000060804b290 */ /* 0x000fe4000fffe1ff */
[----:B------:R-:W-:Y:S02]  /*5b80*/  @!UP3 UIADD3 UR6, UPT, UPT, UR8, -UR6, URZ ;  /* 0x800000060806b290 */ /* 0x000fe4000fffe0ff */
[----:B------:R-:W-:Y:S02]  /*5b90*/  @!UP3 UIMAD UR14, UR4, UR5, UR14 ;  /* 0x00000005040eb2a4 */ /* 0x000fe4000f8e020e */
[----:B------:R-:W-:Y:S01]  /*5ba0*/  @!UP3 UIMAD UR13, UR6, UR22, UR13 ;  /* 0x00000016060db2a4 */ /* 0x000fe2000f8e020d */
[----:B------:R-:W-:Y:S11]  /*5bb0*/  BRA.U UP4, `(.L_x_98) ;  /* 0x0000000104107547 */ /* 0x000ff6000b800000 */
[----:B--2---:R-:W-:Y:S04]  /*5bc0*/  MOV R0, UR40 ;  /* 0x0000002800007c02 */ /* 0x004fe80008000f00 */
[----:B------:R-:W-:Y:S04]  /*5bd0*/  SHF.L.U32 R5, R0, 0x1f, RZ ;  /* 0x0000001f00057819 */ /* 0x000fe800000006ff */
[----:B------:R-:W2:Y:S02]  /*5be0*/  SYNCS.PHASECHK.TRANS64.TRYWAIT P1, [UR24+0xc8], R5 ;  /* 0x0000c805ff0075a7 */ /* 0x000ea40008021118 */
[----:B--2---:R-:W-:Y:S05]  /*5bf0*/  @!P1 BRA `(.L_x_99) ;  /* 0x0000003c00e89947 */ /* 0x004fea0003800000 */
.L_x_98:
[----:B------:R-:W-:Y:S05]  /*5c00*/  BRA.U !UP6, `(.L_x_100) ;  /* 0x000000010e387547 */ /* 0x000fea000b800000 */
[----:B------:R-:W-:Y:S01]  /*5c10*/  UPLOP3.LUT UP1, UPT, UPT, UPT, UP5, 0x80, 0x8 ;  /* 0x000000000008789c */ /* 0x000fe20003f2f050 */
[----:B--2---:R-:W-:Y:S01]  /*5c20*/  HFMA2 R0, -RZ, RZ, 0, 5.9604644775390625e-08 ;  /* 0x00000001ff007431 */ /* 0x004fe200000001ff */
[----:B------:R-:W2:Y:S01]  /*5c30*/  LDCU.64 UR8, c[0x0][0x358] ;  /* 0x00006b00ff0877ac */ /* 0x000ea20008000a00 */
[----:B------:R-:W-:Y:S03]  /*5c40*/  IMAD.MOV.U32 R84, RZ, RZ, 0x1 ;  /* 0x00000001ff547424 */ /* 0x000fe600078e00ff */
[----:B------:R-:W-:Y:S05]  /*5c50*/  PLOP3.LUT P1, PT, PT, PT, UP1, 0x80, 0x8 ;  /* 0x000000000008781c */ /* 0x000fea0003f2f018 */
[----:B------:R-:W3:Y:S01]  /*5c60*/  @UP1 LDCU.64 UR4, c[0x0][0xc88] ;  /* 0x00019100ff0417ac */ /* 0x000ee20008000a00 */
[----:B------:R-:W-:Y:S07]  /*5c70*/  @UP1 UIMAD UR6, UR36, UR30, URZ ;  /* 0x0000001e240612a4 */ /* 0x000fee000f8e02ff */
[----:B------:R-:W-:Y:S01]  /*5c80*/  @!P1 PRMT R84, R0, 0x7610, R84 ;  /* 0x0000761000549816 */ /* 0x000fe20000000054 */
[----:B---3--:R-:W-:Y:S06]  /*5c90*/  @UP1 UIMAD.WIDE UR4, UR6, 0x4, UR4 ;  /* 0x00000004060418a5 */ /* 0x008fec000f8e0204 */
[----:B------:R-:W-:Y:S01]  /*5ca0*/  IMAD.U32 R4, RZ, RZ, UR4 ;  /* 0x00000004ff047e24 */ /* 0x000fe2000f8e00ff */
[----:B------:R-:W-:Y:S04]  /*5cb0*/  MOV R5, UR5 ;  /* 0x0000000500057c02 */ /* 0x000fe80008000f00 */
[----:B------:R-:W3:Y:S01]  /*5cc0*/  @!UP1 LDCU UR4, c[0x0][0xc80] ;  /* 0x00019000ff0497ac */ /* 0x000ee20008000800 */
[----:B--2--5:R4:W5:Y:S02]  /*5cd0*/  @P1 LDG.E R41, desc[UR8][R4.64] ;  /* 0x0000000804291981 */ /* 0x024964000c1e1900 */
[----:B---34-:R-:W-:Y:S07]  /*5ce0*/  @!P1 IMAD.U32 R41, RZ, RZ, UR4 ;  /* 0x00000004ff299e24 */ /* 0x018fee000f8e00ff */
.L_x_100:
[----:B-----5:R-:W-:Y:S01]  /*5cf0*/  @!P0 FSETP.EQ.AND P2, PT, R41, RZ, PT ;  /* 0x000000ff2900820b */ /* 0x020fe20003f42000 */
[----:B------:R-:W-:Y:S01]  /*5d00*/  @!UPT UIADD3 URZ, UPT, UPT, URZ, URZ, URZ ;  /* 0x000000fffffff290 */ /* 0x000fe2000fffe0ff */
[----:B------:R-:W-:Y:S11]  /*5d10*/  @!P0 BRA `(.L_x_101) ;  /* 0x0000000000148947 */ /* 0x000ff60003800000 */
[----:B------:R-:W-:Y:S02]  /*5d20*/  LOP3.LUT P0, RZ, R84, 0xff, RZ, 0xc0, !PT ;  /* 0x000000ff54ff7812 */ /* 0x000fe4000780c0ff */
[----:B------:R-:W-:Y:S04]  /*5d30*/  PLOP3.LUT P2, PT, PT, PT, UP1, 0x80, 0x8 ;  /* 0x000000000008781c */ /* 0x000fe80003f4f018 */
[----:B------:R-:W-:Y:S07]  /*5d40*/  PLOP3.LUT P2, PT, P2, PT, PT, 0x8, 0x80 ;  /* 0x000000000080781c */ /* 0x000fee000174e170 */
[----:B------:R-:W-:Y:S11]  /*5d50*/  @P0 FSETP.EQ.AND P2, PT, R41, RZ, PT ;  /* 0x000000ff2900020b */ /* 0x000ff60003f42000 */
[----:B------:R-:W-:Y:S02]  /*5d60*/  @!UPT UIADD3 URZ, UPT, UPT, URZ, URZ, URZ ;  /* 0x000000fffffff290 */ /* 0x000fe4000fffe0ff */
.L_x_101:
[----:B------:R-:W-:Y:S01]  /*5d70*/  ULEA UR4, UR25, UR24, 0x3 ;  /* 0x0000001819047291 */ /* 0x000fe2000f8e18ff */
[----:B--2---:R-:W-:Y:S02]  /*5d80*/  SHF.L.U32 R5, R11, 0x1f, RZ ;  /* 0x0000001f0b057819 */ /* 0x004fe400000006ff */
[----:B------:R-:W-:Y:S04]  /*5d90*/  ELECT P1, URZ, PT ;  /* 0x0000000000ff782f */ /* 0x000fe80003820000 */
[----:B------:R-:W-:Y:S02]  /*5da0*/  PLOP3.LUT P1, PT, P2, P1, PT, 0xf2, 0x2f ;  /* 0x00000000002f781c */ /* 0x000fe40001723e72 */
[----:B------:R-:W2:Y:S02]  /*5db0*/  SYNCS.PHASECHK.TRANS64.TRYWAIT P0, [UR4+0xa8], R5 ;  /* 0x0000a805ff0075a7 */ /* 0x000ea40008001104 */
[----:B--2---:R-:W-:Y:S09]  /*5dc0*/  @!P0 BRA `(.L_x_102) ;  /* 0x0000003c008c8947 */ /* 0x004ff20003800000 */
.L_x_182:
[----:B------:R-:W3:Y:S01]  /*5dd0*/  S2UR UR21, SR_CgaCtaId ;  /* 0x00000000001579c3 */ /* 0x000ee20000008800 */
[----:B------:R-:W-:Y:S01]  /*5de0*/  VOTEU.ALL UP0, P1 ;  /* 0x0000000000ff7886 */ /* 0x000fe20000800000 */
[----:B------:R-:W-:Y:S01]  /*5df0*/  @!P1 IADD3 R4, P0, PT, R12, 0x980, RZ ;  /* 0x000009800c049810 */ /* 0x000fe20007f1e0ff */
[----:B------:R-:W-:Y:S01]  /*5e00*/  UIADD3 UR9, UPT, UPT, UR4, 0x90, URZ ;  /* 0x0000009004097890 */ /* 0x000fe2000fffe0ff */
[----:B------:R-:W-:Y:S01]  /*5e10*/  VIADD R10, R10, 0x1 ;  /* 0x000000010a0a7836 */ /* 0x000fe20000000000 */
[----:B------:R-:W-:Y:S01]  /*5e20*/  UMOV UR22, 0x0 ;  /* 0x0000000000167882 */ /* 0x000fe20000000000 */
[----:B------:R-:W-:Y:S01]  /*5e30*/  @!UP0 ULEA UR5, UR25, UR24, 0xd ;  /* 0x0000001819058291 */ /* 0x000fe2000f8e68ff */
[----:B------:R-:W-:Y:S01]  /*5e40*/  @!P1 IMAD.X R2, RZ, RZ, R13, P0 ;  /* 0x000000ffff029224 */ /* 0x000fe200000e060d */
[----:B------:R-:W-:Y:S01]  /*5e50*/  @!P1 R2UR UR7, R4 ;  /* 0x00000000040792ca */ /* 0x000fe200000e0000 */
[----:B------:R-:W-:Y:S01]  /*5e60*/  UMOV UR23, 0x10000000 ;  /* 0x1000000000177882 */ /* 0x000fe20000000000 */
[----:B------:R-:W-:Y:S02]  /*5e70*/  @!UP0 UIADD3 UR8, UPT, UPT, UR5, 0x200, URZ ;  /* 0x0000020005088890 */ /* 0x000fe4000fffe0ff */
[----:B------:R-:W-:Y:S01]  /*5e80*/  UIADD3 UR5, UPT, UPT, UR25, 0x1, URZ ;  /* 0x0000000119057890 */ /* 0x000fe2000fffe0ff */
[----:B------:R-:W-:Y:S03]  /*5e90*/  UMOV UR12, UR36 ;  /* 0x00000024000c7c82 */ /* 0x000fe60008000000 */
[----:B------:R-:W-:Y:S04]  /*5ea0*/  UISETP.NE.AND UP0, UPT, UR5, 0x3, UPT ;  /* 0x000000030500788c */ /* 0x000fe8000bf05270 */
[----:B------:R-:W-:Y:S01]  /*5eb0*/  USEL UR6, UR5, URZ, UP0 ;  /* 0x000000ff05067287 */ /* 0x000fe20008000000 */
[----:B------:R-:W-:Y:S01]  /*5ec0*/  @!P1 R2UR UR5, R2 ;  /* 0x00000000020592ca */ /* 0x000fe200000e0000 */
[----:B------:R-:W-:Y:S01]  /*5ed0*/  IMAD.U32 R4, RZ, RZ, UR7 ;  /* 0x00000007ff047e24 */ /* 0x000fe2000f8e00ff */
[----:B------:R-:W-:Y:S01]  /*5ee0*/  USEL UR20, URZ, 0x1, UP0 ;  /* 0x00000001ff147887 */ /* 0x000fe20008000000 */
[----:B------:R-:W-:Y:S01]  /*5ef0*/  @!P1 IMAD.MOV.U32 R2, RZ, RZ, 0x2000 ;  /* 0x00002000ff029424 */ /* 0x000fe200078e00ff */
[----:B------:R-:W-:Y:S01]  /*5f00*/  VOTEU.ALL UP0, P1 ;  /* 0x0000000000ff7886 */ /* 0x000fe20000800000 */
[----:B---3--:R-:W-:Y:S01]  /*5f10*/  UPRMT UR7, UR21, 0x654, UR9 ;  /* 0x0000065415077896 */ /* 0x008fe20008000009 */
[----:B------:R-:W-:Y:S02]  /*5f20*/  @!P1 R2UR UR18, R4 ;  /* 0x00000000041292ca */ /* 0x000fe400000e0000 */
[----:B------:R-:W-:Y:S04]  /*5f30*/  LOP3.LUT R11, R11, UR20, RZ, 0x3c, !PT ;  /* 0x000000140b0b7c12 */ /* 0x000fe8000f8e3cff */
[----:B--2---:R-:W-:Y:S01]  /*5f40*/  SHF.L.U32 R0, R11, 0x1f, RZ ;  /* 0x0000001f0b007819 */ /* 0x004fe200000006ff */
[----:B------:R-:W-:Y:S01]  /*5f50*/  IMAD.U32 R5, RZ, RZ, UR5 ;  /* 0x00000005ff057e24 */ /* 0x000fe2000f8e00ff */
[----:B------:R-:W-:Y:S04]  /*5f60*/  ULEA UR5, UR6, UR24, 0x3 ;  /* 0x0000001806057291 */ /* 0x000fe8000f8e18ff */
[----:B------:R-:W-:Y:S11]  /*5f70*/  @!P1 R2UR UR19, R5 ;  /* 0x00000000051392ca */ /* 0x000ff600000e0000 */
[----:B------:R-:W-:Y:S02]  /*5f80*/  @!UPT UIADD3 URZ, UPT, UPT, URZ, URZ, URZ ;  /* 0x000000fffffff290 */ /* 0x000fe4000fffe0ff */
[----:B------:R2:W-:Y:S01]  /*5f90*/  @!UP0 UTMALDG.3D [UR8], [UR18], desc[UR22] ;  /* 0x00001608120085b4 */ /* 0x0005e20008011000 */
[----:B------:R2:W-:Y:S01]  /*5fa0*/  @!P1 SYNCS.ARRIVE.TRANS64.RED.A0TR RZ, [UR4+0x90], R2 ;  /* 0x00009002ffff99a7 */ /* 0x0005e20008300404 */
[----:B------:R-:W-:Y:S01]  /*5fb0*/  SYNCS.ARRIVE.TRANS64.RED.A1T0 RZ, [UR7], RZ ;  /* 0x000000ffffff79a7 */ /* 0x000fe20008100407 */
[----:B------:R-:W3:Y:S02]  /*5fc0*/  SYNCS.PHASECHK.TRANS64.TRYWAIT P0, [UR5+0xa8], R0 ;  /* 0x0000a800ff0075a7 */ /* 0x000ee40008001105 */
[----:B--23--:R-:W-:Y:S05]  /*5fd0*/  @!P0 BRA `(.L_x_103) ;  /* 0x0000003c00208947 */ /* 0x00cfea0003800000 */
.L_x_184:
[----:B------:R-:W3:Y:S01]  /*5fe0*/  S2UR UR23, SR_CgaCtaId ;  /* 0x00000000001779c3 */ /* 0x000ee20000008800 */
[----:B------:R-:W-:Y:S01]  /*5ff0*/  UIADD3 UR9, UPT, UPT, UR5, 0x90, URZ ;  /* 0x0000009005097890 */ /* 0x000fe2000fffe0ff */
[----:B------:R-:W-:Y:S01]  /*6000*/  @!P1 IADD3 R2, P0, PT, R12, 0x980, RZ ;  /* 0x000009800c029810 */ /* 0x000fe20007f1e0ff */
[----:B------:R-:W-:Y:S01]  /*6010*/  UPLOP3.LUT UP4, UPT, UPT, UPT, UPT, 0x80, 0x8 ;  /* 0x000000000008789c */ /* 0x000fe20003f8f070 */
[----:B------:R-:W-:Y:S01]  /*6020*/  R2UR UR22, R86 ;  /* 0x00000000561672ca */ /* 0x000fe200000e0000 */
[----:B------:R-:W-:Y:S01]  /*6030*/  UMOV UR20, 0x0 ;  /* 0x0000000000147882 */ /* 0x000fe20000000000 */
[----:B------:R-:W-:Y:S01]  /*6040*/  UMOV UR21, 0x10000000 ;  /* 0x1000000000157882 */ /* 0x000fe20000000000 */
[----:B------:R-:W-:Y:S01]  /*6050*/  UMOV UR12, UR36 ;  /* 0x00000024000c7c82 */ /* 0x000fe20008000000 */
[----:B------:R-:W-:Y:S01]  /*6060*/  VOTEU.ALL UP0, P1 ;  /* 0x0000000000ff7886 */ /* 0x000fe20000800000 */
[----:B--2---:R-:W-:Y:S01]  /*6070*/  @!P1 IMAD.X R0, RZ, RZ, R13, P0 ;  /* 0x000000ffff009224 */ /* 0x004fe200000e060d */
[----:B------:R-:W-:Y:S01]  /*6080*/  R2UR UR19, R87 ;  /* 0x00000000571372ca */ /* 0x000fe200000e0000 */
[----:B------:R-:W-:Y:S01]  /*6090*/  UMOV UR36, UR28 ;  /* 0x0000001c00247c82 */ /* 0x000fe20008000000 */
[C---:B------:R-:W-:Y:S01]  /*60a0*/  ISETP.NE.AND P0, PT, R10.reuse, 0x2, PT ;  /* 0x000000020a00780c */ /* 0x040fe20003f05270 */
[----:B------:R-:W-:Y:S02]  /*60b0*/  @!UP0 ULEA UR4, UR6, UR24, 0xd ;  /* 0x0000001806048291 */ /* 0x000fe4000f8e68ff */
[----:B------:R-:W-:Y:S01]  /*60c0*/  @!UP0 UIADD3 UR10, UPT, UPT, UR10, 0x20, URZ ;  /* 0x000000200a0a8890 */ /* 0x000fe2000fffe0ff */
[----:B------:R-:W-:Y:S01]  /*60d0*/  SEL R10, R10, RZ, P0 ;  /* 0x000000ff0a0a7207 */ /* 0x000fe20000000000 */
[----:B------:R-:W-:Y:S02]  /*60e0*/  @!UP0 UIADD3 UR8, UPT, UPT, UR4, 0x200, URZ ;  /* 0x0000020004088890 */ /* 0x000fe4000fffe0ff */
[----:B------:R-:W-:Y:S01]  /*60f0*/  UIADD3 UR4, UPT, UPT, UR6, 0x1, URZ ;  /* 0x0000000106047890 */ /* 0x000fe2000fffe0ff */
[----:B------:R-:W-:Y:S01]  /*6100*/  @!P1 R2UR UR6, R2 ;  /* 0x00000000020692ca */ /* 0x000fe200000e0000 */
[----:B------:R-:W-:Y:S02]  /*6110*/  UIADD3 UR26, UPT, UPT, UR13, UR22, URZ ;  /* 0x000000160d1a7290 */ /* 0x000fe4000fffe0ff */
[----:B------:R-:W-:Y:S02]  /*6120*/  UISETP.NE.AND UP0, UPT, UR4, 0x3, UPT ;  /* 0x000000030400788c */ /* 0x000fe4000bf05270 */
[----:B------:R-:W-:Y:S02]  /*6130*/  UIADD3 UR27, UPT, UPT, UR14, UR19, URZ ;  /* 0x000000130e1b7290 */ /* 0x000fe4000fffe0ff */
[----:B------:R-:W-:Y:S01]  /*6140*/  USEL UR25, UR4, URZ, UP0 ;  /* 0x000000ff04197287 */ /* 0x000fe20008000000 */
[----:B------:R-:W-:Y:S01]  /*6150*/  @!P1 R2UR UR4, R0 ;  /* 0x00000000000492ca */ /* 0x000fe200000e0000 */
[----:B------:R-:W-:Y:S01]  /*6160*/  USEL UR18, URZ, 0x1, UP0 ;  /* 0x00000001ff127887 */ /* 0x000fe20008000000 */
[----:B------:R-:W-:Y:S01]  /*6170*/  SEL R0, RZ, 0x1, P0 ;  /* 0x00000001ff007807 */ /* 0x000fe20000000000 */
[----:B------:R-:W-:Y:S02]  /*6180*/  VOTEU.ALL UP0, P1 ;  /* 0x0000000000ff7886 */ /* 0x000fe40000800000 */
[----:B------:R-:W-:Y:S01]  /*6190*/  IMAD.U32 R4, RZ, RZ, UR6 ;  /* 0x00000006ff047e24 */ /* 0x000fe2000f8e00ff */
[----:B------:R-:W-:Y:S02]  /*61a0*/  LOP3.LUT R9, R9, R0, RZ, 0x3c, !PT ;  /* 0x0000000009097212 */ /* 0x000fe400078e3cff */
[----:B------:R-:W-:Y:S02]  /*61b0*/  LOP3.LUT R11, R11, UR18, RZ, 0x3c, !PT ;  /* 0x000000120b0b7c12 */ /* 0x000fe4000f8e3cff */
[----:B------:R-:W-:Y:S03]  /*61c0*/  @!P1 R2UR UR6, R4 ;  /* 0x00000000040692ca */ /* 0x000fe600000e0000 */
[----:B------:R-:W-:Y:S01]  /*61d0*/  IMAD.U32 R5, RZ, RZ, UR4 ;  /* 0x00000004ff057e24 */ /* 0x000fe2000f8e00ff */
[----:B---3--:R-:W-:Y:S04]  /*61e0*/  UPRMT UR4, UR23, 0x654, UR9 ;  /* 0x0000065417047896 */ /* 0x008fe80008000009 */
[----:B------:R-:W-:Y:S11]  /*61f0*/  @!P1 R2UR UR7, R5 ;  /* 0x00000000050792ca */ /* 0x000ff600000e0000 */
[----:B------:R-:W-:Y:S02]  /*6200*/  @!UPT UIADD3 URZ, UPT, UPT, URZ, URZ, URZ ;  /* 0x000000fffffff290 */ /* 0x000fe4000fffe0ff */
[----:B------:R2:W-:Y:S01]  /*6210*/  @!UP0 UTMALDG.3D [UR8], [UR6], desc[UR20] ;  /* 0x00001408060085b4 */ /* 0x0005e20008011000 */
[----:B------:R2:W-:Y:S01]  /*6220*/  @!P1 SYNCS.ARRIVE.TRANS64.RED.A0TR RZ, [UR5+0x90], R3 ;  /* 0x00009003ffff99a7 */ /* 0x0005e20008300405 */
[----:B------:R-:W-:Y:S01]  /*6230*/  SYNCS.ARRIVE.TRANS64.RED.A1T0 RZ, [UR4], RZ ;  /* 0x000000ffffff79a7 */ /* 0x000fe20008100404 */
[----:B------:R-:W-:Y:S05]  /*6240*/  BRA.U UP2, `(.L_x_104) ;  /* 0xfffffff102c87547 */ /* 0x000fea000b83ffff */
[----:B------:R-:W-:Y:S01]  /*6250*/  UIADD3 UR24, UPT, UPT, UR24, 0xa8, URZ ;  /* 0x000000a818187890 */ /* 0x000fe2000fffe0ff */
[----:B--2---:R-:W-:-:S03]  /*6260*/  SHF.L.U32 R3, R11, 0x1f, RZ ;  /* 0x0000001f0b037819 */ /* 0x004fc600000006ff */
[----:B------:R-:W-:-:S09]  /*6270*/  ULEA UR4, UR25, UR24, 0x3 ;  /* 0x0000001819047291 */ /* 0x000fd2000f8e18ff */
[----:B------:R-:W2:Y:S02]  /*6280*/  SYNCS.PHASECHK.TRANS64.TRYWAIT P0, [UR4], R3 ;  /* 0x00000003ff0075a7 */ /* 0x000ea40008001104 */
[----:B--2---:R-:W-:Y:S05]  /*6290*/  @!P0 BRA `(.L_x_105) ;  /* 0x0000003800888947 */ /* 0x004fea0003800000 */
.L_x_186:
[----:B------:R-:W-:-:S04]  /*62a0*/  UIADD3 UR4, UPT, UPT, UR25, 0x1, URZ ;  /* 0x0000000119047890 */ /* 0x000fc8000fffe0ff */
[----:B------:R-:W-:-:S04]  /*62b0*/  UISETP.NE.AND UP0, UPT, UR4, 0x3, UPT ;  /* 0x000000030400788c */ /* 0x000fc8000bf05270 */
[----:B------:R-:W-:Y:S02]  /*62c0*/  USEL UR6, URZ, 0x1, UP0 ;  /* 0x00000001ff067887 */ /* 0x000fe40008000000 */
[----:B------:R-:W-:-:S04]  /*62d0*/  USEL UR4, UR4, URZ, UP0 ;  /* 0x000000ff04047287 */ /* 0x000fc80008000000 */
[----:B------:R-:W-:Y:S01]  /*62e0*/  ULEA UR5, UR4, UR24, 0x3 ;  /* 0x0000001804057291 */ /* 0x000fe2000f8e18ff */
[----:B------:R-:W-:-:S04]  /*62f0*/  LOP3.LUT R11, R11, UR6, RZ, 0x3c, !PT ;  /* 0x000000060b0b7c12 */ /* 0x000fc8000f8e3cff */
[----:B--2---:R-:W-:-:S04]  /*6300*/  SHF.L.U32 R3, R11, 0x1f, RZ ;  /* 0x0000001f0b037819 */ /* 0x004fc800000006ff */
[----:B------:R-:W2:Y:S02]  /*6310*/  SYNCS.PHASECHK.TRANS64.TRYWAIT P0, [UR5], R3 ;  /* 0x00000003ff0075a7 */ /* 0x000ea40008001105 */
[----:B--2---:R-:W-:Y:S05]  /*6320*/  @!P0 BRA `(.L_x_106) ;  /* 0x00000038007c8947 */ /* 0x004fea0003800000 */
.L_x_188:
[----:B------:R-:W-:-:S04]  /*6330*/  UIADD3 UR4, UPT, UPT, UR4, 0x1, URZ ;  /* 0x0000000104047890 */ /* 0x000fc8000fffe0ff */
[----:B------:R-:W-:-:S04]  /*6340*/  UISETP.NE.AND UP0, UPT, UR4, 0x3, UPT ;  /* 0x000000030400788c */ /* 0x000fc8000bf05270 */
[----:B------:R-:W-:Y:S02]  /*6350*/  USEL UR5, URZ, 0x1, UP0 ;  /* 0x00000001ff057887 */ /* 0x000fe40008000000 */
[----:B------:R-:W-:-:S04]  /*6360*/  USEL UR4, UR4, URZ, UP0 ;  /* 0x000000ff04047287 */ /* 0x000fc80008000000 */
[----:B------:R-:W-:Y:S01]  /*6370*/  ULEA UR4, UR4, UR24, 0x3 ;  /* 0x0000001804047291 */ /* 0x000fe2000f8e18ff */
[----:B--2---:R-:W-:-:S04]  /*6380*/  LOP3.LUT R3, R11, UR5, RZ, 0x3c, !PT ;  /* 0x000000050b037c12 */ /* 0x004fc8000f8e3cff */
[----:B------:R-:W-:Y:S01]  /*6390*/  SHF.L.U32 R3, R3, 0x1f, RZ ;  /* 0x0000001f03037819 */ /* 0x000fe200000006ff */
[----:B------:R-:W-:-:S07]  /*63a0*/  IMAD.U32 R0, RZ, RZ, UR4 ;  /* 0x00000004ff007e24 */ /* 0x000fce000f8e00ff */
.L_x_107:
[----:B--2---:R2:W3:Y:S02]  /*63b0*/  SYNCS.PHASECHK.TRANS64.TRYWAIT P0, [R0+URZ], R3 ;  /* 0x00000003000075a7 */ /* 0x0044e400080011ff */
[----:B---3--:R-:W-:Y:S05]  /*63c0*/  @!P0 NANOSLEEP.SYNCS 0x989680 ;  /* 0x009896800000895d */ /* 0x008fea0003900000 */
[----:B------:R-:W3:Y:S02]  /*63d0*/  @!P0 SYNCS.PHASECHK.TRANS64 P0, [R0+URZ], R3 ;  /* 0x00000003000085a7 */ /* 0x000ee400080010ff */
[----:B-1-3--:R-:W-:Y:S05]  /*63e0*/  @P0 EXIT ;  /* 0x000000000000094d */ /* 0x00afea0003800000 */
[----:B------:R-:W-:Y:S05]  /*63f0*/  BRA `(.L_x_107) ;  /* 0xfffffffc00ec7947 */ /* 0x000fea000383ffff */
.L_x_95:
[----:B------:R-:W-:-:S06]  /*6400*/  UISETP.GE.AND UP0, UPT, UR20, 0x4, UPT ;  /* 0x000000041400788c */ /* 0x000fcc000bf06270 */
[----:B------:R-:W-:-:S13]  /*6410*/  PLOP3.LUT P0, PT, PT, PT, UP0, 0x80, 0x8 ;  /* 0x000000000008781c */ /* 0x000fda0003f0f008 */
[----:B-1----:R-:W-:Y:S05]  /*6420*/  @!P0 EXIT ;  /* 0x000000000000894d */ /* 0x002fea0003800000 */
[----:B------:R-:W1:Y:S08]  /*6430*/  S2UR UR4, SR_CgaCtaId ;  /* 0x00000000000479c3 */ /* 0x000e700000008800 */
[----:B------:R-:W-:Y:S01]  /*6440*/  BAR.SYNC.DEFER_BLOCKING 0x6, 0xa0 ;  /* 0x0182800000007b1d */ /* 0x000fe20000010000 */
[C---:B------:R-:W-:Y:S01]  /*6450*/  IMAD.SHL.U32 R2, R92.reuse, 0x20, RZ ;  /* 0x000000205c027824 */ /* 0x040fe200078e00ff */
[C---:B------:R-:W-:Y:S01]  /*6460*/  LOP3.LUT R93, R92.reuse, 0x2, RZ, 0xc0, !PT ;  /* 0x000000025c5d7812 */ /* 0x040fe200078ec0ff */
[C---:B------:R-:W-:Y:S01]  /*6470*/  IMAD.SHL.U32 R97, R92.reuse, 0x4, RZ ;  /* 0x000000045c617824 */ /* 0x040fe200078e00ff */
[C---:B------:R-:W-:Y:S01]  /*6480*/  LOP3.LUT R98, R92.reuse, 0x60, RZ, 0xc0, !PT ;  /* 0x000000605c627812 */ /* 0x040fe200078ec0ff */
[----:B------:R-:W-:Y:S01]  /*6490*/  IMAD.U32 R37, R92, 0x10000, RZ ;  /* 0x000100005c257824 */ /* 0x000fe200078e00ff */
[----:B------:R-:W-:-:S02]  /*64a0*/  UMOV UR47, 0x400 ;  /* 0x00000400002f7882 */ /* 0x000fc40000000000 */
[----:B------:R-:W2:Y:S01]  /*64b0*/  LDC.64 R78, c[0x0][0xcb0] ;  /* 0x00032c00ff4e7b82 */ /* 0x000ea20000000a00 */
[----:B------:R-:W-:Y:S01]  /*64c0*/  LOP3.LUT R4, R2, 0xc0, RZ, 0xc0, !PT ;  /* 0x000000c002047812 */ /* 0x000fe200078ec0ff */
[----:B------:R-:W-:Y:S01]  /*64d0*/  HFMA2 R36, -RZ, RZ, 0, 0 ;  /* 0x00000000ff247431 */ /* 0x000fe200000001ff */
[----:B------:R-:W-:Y:S02]  /*64e0*/  LOP3.LUT R92, R92, 0x4, RZ, 0xc0, !PT ;  /* 0x000000045c5c7812 */ /* 0x000fe400078ec0ff */
[----:B------:R-:W-:Y:S02]  /*64f0*/  CS2R R94, SRZ ;  /* 0x00000000005e7805 */ /* 0x000fe4000001ff00 */
[----:B------:R-:W-:Y:S01]  /*6500*/  LOP3.LUT R97, R4, 0x18, R97, 0xf8, !PT ;  /* 0x0000001804617812 */ /* 0x000fe200078ef861 */
[----:B------:R-:W-:Y:S01]  /*6510*/  IMAD.MOV.U32 R91, RZ, RZ, RZ ;  /* 0x000000ffff5b7224 */ /* 0x000fe200078e00ff */
[----:B------:R-:W-:Y:S01]  /*6520*/  LOP3.LUT R37, R37, 0x600000, RZ, 0xc0, !PT ;  /* 0x0060000025257812 */ /* 0x000fe200078ec0ff */
[----:B------:R-:W3:Y:S01]  /*6530*/  LDC.64 R76, c[0x0][0xca8] ;  /* 0x00032a00ff4c7b82 */ /* 0x000ee20000000a00 */
[C---:B------:R-:W-:Y:S01]  /*6540*/  IADD3 R96, PT, PT, -R92.reuse, 0x2, RZ ;  /* 0x000000025c607810 */ /* 0x040fe20007ffe1ff */
[----:B------:R-:W-:Y:S01]  /*6550*/  IMAD.MOV R93, RZ, RZ, -R93 ;  /* 0x000000ffff5d7224 */ /* 0x000fe200078e0a5d */
[----:B------:R-:W-:Y:S01]  /*6560*/  LOP3.LUT R97, R97, 0xf20, R2, 0xf8, !PT ;  /* 0x00000f2061617812 */ /* 0x000fe200078ef802 */
[----:B------:R-:W4:Y:S01]  /*6570*/  LDCU UR62, c[0x0][0x370] ;  /* 0x00006e00ff3e77ac */ /* 0x000f220008000800 */
[----:B------:R-:W-:Y:S01]  /*6580*/  IADD3 R92, PT, PT, -R92, RZ, RZ ;  /* 0x000000ff5c5c7210 */ /* 0x000fe20007ffe1ff */
[----:B------:R-:W-:Y:S01]  /*6590*/  IMAD.SHL.U32 R96, R96, 0x10, RZ ;  /* 0x0000001060607824 */ /* 0x000fe200078e00ff */
[----:B-1----:R-:W-:Y:S01]  /*65a0*/  ULEA UR47, UR4, UR47, 0x18 ;  /* 0x0000002f042f7291 */ /* 0x002fe2000f8ec0ff */
[----:B------:R-:W1:Y:S01]  /*65b0*/  LDCU.64 UR4, c[0x0][0xc90] ;  /* 0x00019200ff0477ac */ /* 0x000e620008000a00 */
[----:B------:R-:W-:Y:S01]  /*65c0*/  UMOV UR54, 0x1 ;  /* 0x0000000100367882 */ /* 0x000fe20000000000 */
[----:B------:R-:W-:Y:S01]  /*65d0*/  UMOV UR46, URZ ;  /* 0x000000ff002e7c82 */ /* 0x000fe20008000000 */
[----:B------:R-:W2:Y:S05]  /*65e0*/  LDCU UR42, c[0x0][0xf0c] ;  /* 0x0001e180ff2a77ac */ /* 0x000eaa0008000800 */
[----:B------:R-:W4:Y:S01]  /*65f0*/  LDS R0, [UR47+0x160] ;  /* 0x0001602fff007984 */ /* 0x000f220008000800 */
[----:B------:R-:W2:Y:S01]  /*6600*/  LDCU UR39, c[0x0][0xf30] ;  /* 0x0001e600ff2777ac */ /* 0x000ea20008000800 */
[----:B------:R-:W2:Y:S01]  /*6610*/  LDCU.64 UR60, c[0x0][0xc88] ;  /* 0x00019100ff3c77ac */ /* 0x000ea20008000a00 */
[----:B-1----:R-:W-:Y:S01]  /*6620*/  IMAD.U32 R100, RZ, RZ, UR4 ;  /* 0x00000004ff647e24 */ /* 0x002fe2000f8e00ff */
[----:B------:R-:W-:Y:S01]  /*6630*/  UIADD3 UR4, UPT, UPT, UR47, 0x200, URZ ;  /* 0x000002002f047890 */ /* 0x000fe2000fffe0ff */
[----:B------:R-:W-:Y:S01]  /*6640*/  IMAD.U32 R99, RZ, RZ, UR5 ;  /* 0x00000005ff637e24 */ /* 0x000fe2000f8e00ff */
[----:B------:R-:W1:Y:S04]  /*6650*/  LDCU.64 UR40, c[0x0][0xf28] ;  /* 0x0001e500ff2877ac */ /* 0x000e680008000a00 */
[----:B------:R-:W-:Y:S01]  /*6660*/  LEA R97, R97, UR4, 0x1 ;  /* 0x0000000461617c11 */ /* 0x000fe2000f8e08ff */
[----:B------:R-:W1:Y:S01]  /*6670*/  LDCU.128 UR56, c[0x0][0xf10] ;  /* 0x0001e200ff3877ac */ /* 0x000e620008000c00 */
[----:B------:R-:W1:Y:S01]  /*6680*/  LDCU UR55, c[0x0][0x374] ;  /* 0x00006e80ff3777ac */ /* 0x000e620008000800 */
[----:B------:R-:W-:Y:S01]  /*6690*/  UMOV UR53, URZ ;  /* 0x000000ff00357c82 */ /* 0x000fe20008000000 */
[----:B------:R-:W-:Y:S01]  /*66a0*/  UMOV UR52, URZ ;  /* 0x000000ff00347c82 */ /* 0x000fe20008000000 */
[----:B----4-:R-:W-:-:S02]  /*66b0*/  IMAD.IADD R37, R0, 0x1, R37 ;  /* 0x0000000100257824 */ /* 0x010fc400078e0225 */
[----:B-123--:R-:W-:-:S07]  /*66c0*/  IMAD.U32 R0, RZ, RZ, UR4 ;  /* 0x00000004ff007e24 */ /* 0x00efce000f8e00ff */
.L_x_138:
[C---:B------:R-:W-:Y:S02]  /*66d0*/  LEA R3, R91.reuse, UR47, 0x3 ;  /* 0x0000002f5b037c11 */ /* 0x040fe4000f8e18ff */
[----:B------:R-:W-:Y:S02]  /*66e0*/  SHF.L.U32 R0, R94, 0x1f, RZ ;  /* 0x0000001f5e007819 */ /* 0x000fe400000006ff */
[----:B------:R-:W-:Y:S02]  /*66f0*/  LEA R5, R91, UR47, 0x4 ;  /* 0x0000002f5b057c11 */ /* 0x000fe4000f8e20ff */
[----:B-1----:R-:W1:Y:S02]  /*6700*/  SYNCS.PHASECHK.TRANS64.TRYWAIT P0, [R3+URZ+0xd0], R0 ;  /* 0x0000d000030075a7 */ /* 0x002e6400080011ff */
[----:B-1----:R-:W-:Y:S05]  /*6710*/  @!P0 BRA `(.L_x_108) ;  /* 0x0000003400988947 */ /* 0x002fea0003800000 */
.L_x_189:
[----:B------:R-:W2:Y:S01]  /*6720*/  LDS.128 R4, [R5+0x140] ;  /* 0x0001400005047984 */ /* 0x000ea20000000c00 */
        /* <DEDUP_REMOVED lines=10> */
[----:B------:R-:W-:Y:S01]  /*67d0*/  PLOP3.LUT P0, PT, PT, PT, UP1, 0x80, 0x8 ;  /* 0x000000000008781c */ /* 0x000fe20003f0f018 */
[----:B------:R-:W-:Y:S06]  /*67e0*/  UP2UR UR4, UPR, URZ, 0x2 ;  /* 0x00000002ff047883 */ /* 0x000fec0008000000 */
[----:B------:R-:W-:Y:S06]  /*67f0*/  IMAD.U32 R101, RZ, RZ, UR4 ;  /* 0x00000004ff657e24 */ /* 0x000fec000f8e00ff */
[----:B-1----:R-:W-:Y:S02]  /*6800*/  @P0 SHF.R.U32.HI R0, RZ, 0x10, R5 ;  /* 0x00000010ff000819 */ /* 0x002fe40000011605 */
        /* <DEDUP_REMOVED lines=12> */
[----:B------:R-:W2:Y:S01]  /*68d0*/  LDCU UR12, c[0x0][0xf20] ;  /* 0x0001e400ff0c77ac */ /* 0x000ea20008000800 */
[----:B------:R-:W-:Y:S02]  /*68e0*/  UIMAD.WIDE.U32 UR4, UR55, UR59, URZ ;  /* 0x0000003b370472a5 */ /* 0x000fe4000f8e00ff */
[----:B------:R-:W-:Y:S02]  /*68f0*/  UIMAD.WIDE.U32 UR6, UR62, UR56, URZ ;  /* 0x000000383e0672a5 */ /* 0x000fe4000f8e00ff */
[----:B------:R-:W-:Y:S02]  /*6900*/  UISETP.NE.AND UP0, UPT, UR58, 0x1, UPT ;  /* 0x000000013a00788c */ /* 0x000fe4000bf05270 */
[----:B------:R-:W-:Y:S02]  /*6910*/  UIMAD.WIDE.U32 UR8, UR37, UR59, URZ ;  /* 0x0000003b250872a5 */ /* 0x000fe4000f8e00ff */
[----:B------:R-:W-:Y:S02]  /*6920*/  UIMAD.WIDE.U32 UR10, UR38, UR56, URZ ;  /* 0x00000038260a72a5 */ /* 0x000fe4000f8e00ff */
[----:B------:R-:W-:Y:S02]  /*6930*/  UISETP.NE.AND UP1, UPT, UR42, 0x1, UPT ;  /* 0x000000012a00788c */ /* 0x000fe4000bf25270 */
[----:B------:R-:W-:Y:S01]  /*6940*/  UISETP.NE.AND UP2, UPT, UR45, 0x1, UPT ;  /* 0x000000012d00788c */ /* 0x000fe2000bf45270 */
[----:B------:R-:W-:Y:S02]  /*6950*/  UMOV UR4, UR5 ;  /* 0x0000000500047c82 */ /* 0x000fe40008000000 */
[----:B--2---:R-:W-:Y:S03]  /*6960*/  USHF.R.U32.HI UR5, URZ, UR12, UR4 ;  /* 0x0000000cff057299 */ /* 0x004fe60008011604 */
[----:B------:R-:W-:Y:S02]  /*6970*/  UMOV UR4, UR7 ;  /* 0x0000000700047c82 */ /* 0x000fe40008000000 */
[----:B------:R-:W-:Y:S02]  /*6980*/  USHF.R.U32.HI UR7, URZ, UR57, UR4 ;  /* 0x00000039ff077299 */ /* 0x000fe40008011604 */
[----:B------:R-:W-:Y:S02]  /*6990*/  USEL UR4, UR55, UR5, !UP0 ;  /* 0x0000000537047287 */ /* 0x000fe4000c000000 */
[----:B------:R-:W-:Y:S01]  /*69a0*/  USEL UR7, UR62, UR7, !UP1 ;  /* 0x000000073e077287 */ /* 0x000fe2000c800000 */
[----:B------:R-:W-:Y:S01]  /*69b0*/  UMOV UR5, UR9 ;  /* 0x0000000900057c82 */ /* 0x000fe20008000000 */
[----:B------:R-:W-:Y:S02]  /*69c0*/  UIMAD.WIDE.U32 UR8, UR4, UR40, URZ ;  /* 0x00000028040872a5 */ /* 0x000fe4000f8e00ff */
[----:B------:R-:W-:Y:S03]  /*69d0*/  USHF.R.U32.HI UR6, URZ, UR12, UR5 ;  /* 0x0000000cff067299 */ /* 0x000fe60008011605 */
[----:B------:R-:W-:Y:S01]  /*69e0*/  UMOV UR5, UR11 ;  /* 0x0000000b00057c82 */ /* 0x000fe20008000000 */
[----:B------:R-:W-:Y:S02]  /*69f0*/  UIMAD.WIDE.U32 UR10, UR7, UR40, URZ ;  /* 0x00000028070a72a5 */ /* 0x000fe4000f8e00ff */
[----:B------:R-:W-:Y:S02]  /*6a00*/  USHF.R.U32.HI UR12, URZ, UR57, UR5 ;  /* 0x00000039ff0c7299 */ /* 0x000fe40008011605 */
[----:B------:R-:W-:Y:S01]  /*6a10*/  USEL UR6, UR37, UR6, !UP0 ;  /* 0x0000000625067287 */ /* 0x000fe2000c000000 */
[----:B------:R-:W-:Y:S02]  /*6a20*/  UMOV UR5, UR9 ;  /* 0x0000000900057c82 */ /* 0x000fe40008000000 */
[----:B------:R-:W-:Y:S01]  /*6a30*/  UMOV UR10, UR11 ;  /* 0x0000000b000a7c82 */ /* 0x000fe20008000000 */
[----:B------:R-:W-:Y:S02]  /*6a40*/  @UP2 USHF.R.U32.HI UR4, URZ, UR41, UR5 ;  /* 0x00000029ff042299 */ /* 0x000fe40008011605 */
[----:B------:R-:W-:Y:S02]  /*6a50*/  @UP2 USHF.R.U32.HI UR7, URZ, UR41, UR10 ;  /* 0x00000029ff072299 */ /* 0x000fe4000801160a */
[----:B------:R-:W-:Y:S02]  /*6a60*/  UIMAD UR4, UR45, UR4, URZ ;  /* 0x000000042d0472a4 */ /* 0x000fe4000f8e02ff */
[----:B------:R-:W-:Y:S02]  /*6a70*/  UIMAD.WIDE.U32 UR10, UR6, UR40, URZ ;  /* 0x00000028060a72a5 */ /* 0x000fe4000f8e00ff */
[----:B------:R-:W-:Y:S02]  /*6a80*/  USEL UR5, UR38, UR12, !UP1 ;  /* 0x0000000c26057287 */ /* 0x000fe4000c800000 */
[----:B------:R-:W-:Y:S02]  /*6a90*/  UIMAD UR8, UR45, UR7, URZ ;  /* 0x000000072d0872a4 */ /* 0x000fe4000f8e02ff */
[----:B------:R-:W-:Y:S03]  /*6aa0*/  UISETP.GE.AND UP0, UPT, UR6, UR4, UPT ;  /* 0x000000040600728c */ /* 0x000fe6000bf06270 */
[----:B------:R-:W-:Y:S01]  /*6ab0*/  UMOV UR4, UR11 ;  /* 0x0000000b00047c82 */ /* 0x000fe20008000000 */
[----:B------:R-:W-:Y:S02]  /*6ac0*/  UISETP.GE.OR UP0, UPT, UR5, UR8, UP0 ;  /* 0x000000080500728c */ /* 0x000fe40008706670 */
[----:B------:R-:W-:Y:S02]  /*6ad0*/  USHF.R.U32.HI UR4, URZ, UR41, UR4 ;  /* 0x00000029ff047299 */ /* 0x000fe40008011604 */
[----:B------:R-:W-:Y:S02]  /*6ae0*/  UIMAD.WIDE.U32 UR8, UR5, UR40, URZ ;  /* 0x00000028050872a5 */ /* 0x000fe4000f8e00ff */
[----:B------:R-:W-:Y:S02]  /*6af0*/  USEL UR11, UR6, UR4, !UP2 ;  /* 0x00000004060b7287 */ /* 0x000fe4000d000000 */
[----:B------:R-:W-:Y:S02]  /*6b00*/  UIADD3 UR8, UPT, UPT, -UR5, URZ, URZ ;  /* 0x000000ff05087290 */ /* 0x000fe4000fffe1ff */
[----:B------:R-:W-:Y:S01]  /*6b10*/  UIADD3 UR10, UPT, UPT, -UR11, URZ, URZ ;  /* 0x000000ff0b0a7290 */ /* 0x000fe2000fffe1ff */
[----:B------:R-:W-:Y:S01]  /*6b20*/  @!UP0 UMOV UR4, UR9 ;  /* 0x0000000900048c82 */ /* 0x000fe20008000000 */
[----:B------:R-:W-:Y:S02]  /*6b30*/  UIADD3 UR9, UPT, UPT, -UR6, URZ, URZ ;  /* 0x000000ff06097290 */ /* 0x000fe4000fffe1ff */
[----:B------:R-:W-:Y:S02]  /*6b40*/  @!UP0 USHF.R.U32.HI UR4, URZ, UR41, UR4 ;  /* 0x00000029ff048299 */ /* 0x000fe40008011604 */
[----:B------:R-:W-:Y:S02]  /*6b50*/  UIMAD UR10, UR45, UR10, UR6 ;  /* 0x0000000a2d0a72a4 */ /* 0x000fe4000f8e0206 */
[----:B------:R-:W-:Y:S04]  /*6b60*/  @!UP0 USEL UR4, UR5, UR4, !UP2 ;  /* 0x0000000405048287 */ /* 0x000fe8000d000000 */
[----:B------:R-:W-:Y:S02]  /*6b70*/  @!UP0 UIMAD UR10, UR7, UR10, UR4 ;  /* 0x0000000a070a82a4 */ /* 0x000fe4000f8e0204 */
[----:B------:R-:W-:Y:S02]  /*6b80*/  @!UP0 UIADD3 UR11, UPT, UPT, UR11, -UR4, URZ ;  /* 0x800000040b0b8290 */ /* 0x000fe4000fffe0ff */
[----:B------:R-:W-:Y:S02]  /*6b90*/  UIMAD UR7, UR42, UR8, UR38 ;  /* 0x000000082a0772a4 */ /* 0x000fe4000f8e0226 */
[----:B------:R-:W-:Y:S02]  /*6ba0*/  @!UP0 UIMAD UR6, UR11, UR45, UR5 ;  /* 0x0000002d0b0682a4 */ /* 0x000fe4000f8e0205 */
[----:B------:R-:W-:Y:S01]  /*6bb0*/  UIMAD UR4, UR58, UR9, UR37 ;  /* 0x000000093a0472a4 */ /* 0x000fe2000f8e0225 */
[----:B------:R-:W-:Y:S02]  /*6bc0*/  @!UP0 UMOV UR5, UR10 ;  /* 0x0000000a00058c82 */ /* 0x000fe40008000000 */
[----:B------:R-:W-:Y:S02]  /*6bd0*/  UIMAD UR38, UR5, UR42, UR7 ;  /* 0x0000002a052672a4 */ /* 0x000fe4000f8e0207 */
[----:B------:R-:W-:Y:S11]  /*6be0*/  UIMAD UR37, UR6, UR58, UR4 ;  /* 0x0000003a062572a4 */ /* 0x000ff6000f8e0204 */
[----:B------:R-:W-:Y:S01]  /*6bf0*/  @!UPT UIADD3 URZ, UPT, UPT, URZ, URZ, URZ ;  /* 0x000000fffffff290 */ /* 0x000fe2000fffe0ff */
.L_x_109:
[----:B------:R-:W-:Y:S01]  /*6c00*/  UISETP.NE.AND UP0, UPT, UR39, 0x1, UPT ;  /* 0x000000012700788c */ /* 0x000fe2000bf05270 */
[----:B------:R-:W-:Y:S01]  /*6c10*/  IADD3 R91, PT, PT, R91, 0x1, RZ ;  /* 0x000000015b5b7810 */ /* 0x000fe20007ffe0ff */
[----:B------:R-:W-:Y:S02]  /*6c20*/  UIADD3 UR11, UPT, UPT, UR47, 0x200, URZ ;  /* 0x000002002f0b7890 */ /* 0x000fe4000fffe0ff */
[----:B------:R-:W-:Y:S02]  /*6c30*/  USHF.L.U32 UR50, UR27, 0x7, URZ ;  /* 0x000000071b327899 */ /* 0x000fe400080006ff */
[----:B------:R-:W-:Y:S05]  /*6c40*/  USHF.L.U32 UR49, UR26, 0x6, URZ ;  /* 0x000000061a317899 */ /* 0x000fea00080006ff */
[----:B------:R-:W2:Y:S01]  /*6c50*/  @!UP0 LDCU.128 UR12, c[0x0][0xf10] ;  /* 0x0001e200ff0c87ac */ /* 0x000ea20008000c00 */
[----:B------:R-:W3:Y:S01]  /*6c60*/  @!UP0 LDCU UR5, c[0x0][0xf0c] ;  /* 0x0001e180ff0587ac */ /* 0x000ee20008000800 */
[----:B------:R-:W4:Y:S01]  /*6c70*/  @!UP0 LDCU UR10, c[0x0][0xf20] ;  /* 0x0001e400ff0a87ac */ /* 0x000f220008000800 */
[----:B--2---:R-:W-:Y:S02]  /*6c80*/  UIMAD.WIDE.U32 UR8, UR38, UR12, URZ ;  /* 0x0000000c260872a5 */ /* 0x004fe4000f8e00ff */
[----:B------:R-:W-:Y:S02]  /*6c90*/  UIMAD.WIDE.U32 UR6, UR37, UR15, URZ ;  /* 0x0000000f250672a5 */ /* 0x000fe4000f8e00ff */
[----:B------:R-:W-:Y:S03]  /*6ca0*/  @!UP0 UISETP.NE.AND UP1, UPT, UR14, 0x1, UPT ;  /* 0x000000010e00888c */ /* 0x000fe6000bf25270 */
[----:B------:R-:W-:Y:S01]  /*6cb0*/  @!UP0 UMOV UR4, UR9 ;  /* 0x0000000900048c82 */ /* 0x000fe20008000000 */
[----:B---3--:R-:W-:Y:S02]  /*6cc0*/  @!UP0 UISETP.NE.AND UP2, UPT, UR5, 0x1, UPT ;  /* 0x000000010500888c */ /* 0x008fe4000bf45270 */
[----:B------:R-:W-:Y:S01]  /*6cd0*/  @!UP0 USHF.R.U32.HI UR4, URZ, UR13, UR4 ;  /* 0x0000000dff048299 */ /* 0x000fe20008011604 */
[----:B------:R-:W-:Y:S02]  /*6ce0*/  @!UP0 UMOV UR6, UR7 ;  /* 0x0000000700068c82 */ /* 0x000fe40008000000 */
[----:B----4-:R-:W-:Y:S02]  /*6cf0*/  @!UP0 USHF.R.U32.HI UR6, URZ, UR10, UR6 ;  /* 0x0000000aff068299 */ /* 0x010fe40008011606 */
[----:B------:R-:W-:Y:S02]  /*6d00*/  @!UP0 USEL UR7, UR38, UR4, !UP2 ;  /* 0x0000000426078287 */ /* 0x000fe4000d000000 */
[----:B------:R-:W-:Y:S04]  /*6d10*/  @!UP0 USEL UR6, UR37, UR6, !UP1 ;  /* 0x0000000625068287 */ /* 0x000fe8000c800000 */
[----:B------:R-:W-:Y:S02]  /*6d20*/  @!UP0 UIADD3 UR4, UPT, UPT, -UR7, UR6, URZ ;  /* 0x0000000607048290 */ /* 0x000fe4000fffe1ff */
[----:B------:R-:W-:Y:S02]  /*6d30*/  @!UP0 UIADD3 UR6, UPT, UPT, UR7, -UR6, URZ ;  /* 0x8000000607068290 */ /* 0x000fe4000fffe0ff */
[----:B------:R-:W-:Y:S02]  /*6d40*/  @!UP0 UIMAD UR38, UR4, UR5, UR38 ;  /* 0x00000005042682a4 */ /* 0x000fe4000f8e0226 */
[----:B------:R-:W-:Y:S02]  /*6d50*/  @!UP0 UIMAD UR37, UR6, UR14, UR37 ;  /* 0x0000000e062582a4 */ /* 0x000fe4000f8e0225 */
[----:B------:R-:W-:Y:S09]  /*6d60*/  ULOP3.LUT UP0, URZ, UR11, 0x1b0, URZ, 0xc0, !UPT ;  /* 0x000001b00bff7892 */ /* 0x000ff2000f80c0ff */
[----:B------:R-:W-:Y:S05]  /*6d70*/  BRA.U !UP0, `(.L_x_110) ;  /* 0x00000001087c7547 */ /* 0x000fea000b800000 */
[----:B------:R-:W2:Y:S01]  /*6d80*/  LDCU.64 UR8, c[0x4][0x80] ;  /* 0x01001000ff0877ac */ /* 0x000ea20008000a00 */
[----:B------:R-:W-:Y:S01]  /*6d90*/  MOV R2, 0x0 ;  /* 0x0000000000027802 */ /* 0x000fe20000000f00 */
[----:B------:R-:W-:Y:S02]  /*6da0*/  HFMA2 R12, -RZ, RZ, 0, 5.9604644775390625e-08 ;  /* 0x00000001ff0c7431 */ /* 0x000fe400000001ff */
[----:B------:R-:W-:Y:S01]  /*6db0*/  IMAD.MOV.U32 R8, RZ, RZ, 0x70 ;  /* 0x00000070ff087424 */ /* 0x000fe200078e00ff */
[----:B------:R3:W4:Y:S01]  /*6dc0*/  LDC.64 R14, c[0x4][R2] ;  /* 0x01000000020e7b82 */ /* 0x0007220000000a00 */
[----:B------:R-:W1:Y:S01]  /*6dd0*/  LDCU.64 UR6, c[0x4][0x88] ;  /* 0x01001100ff0677ac */ /* 0x000e620008000a00 */
[----:B------:R-:W-:Y:S01]  /*6de0*/  IMAD.MOV.U32 R13, RZ, RZ, RZ ;  /* 0x000000ffff0d7224 */ /* 0x000fe200078e00ff */
[----:B------:R-:W1:Y:S01]  /*6df0*/  LDCU.64 UR4, c[0x4][0x8] ;  /* 0x01000100ff0477ac */ /* 0x000e620008000a00 */
[----:B--2---:R-:W-:Y:S01]  /*6e00*/  MOV R5, UR9 ;  /* 0x0000000900057c02 */ /* 0x004fe20008000f00 */
[----:B------:R-:W-:Y:S01]  /*6e10*/  IMAD.U32 R4, RZ, RZ, UR8 ;  /* 0x00000008ff047e24 */ /* 0x000fe2000f8e00ff */
[----:B-1----:R-:W-:Y:S01]  /*6e20*/  MOV R7, UR7 ;  /* 0x0000000700077c02 */ /* 0x002fe20008000f00 */
[----:B------:R-:W-:Y:S01]  /*6e30*/  IMAD.U32 R6, RZ, RZ, UR6 ;  /* 0x00000006ff067e24 */ /* 0x000fe2000f8e00ff */
[----:B------:R-:W-:Y:S01]  /*6e40*/  MOV R11, UR5 ;  /* 0x00000005000b7c02 */ /* 0x000fe20008000f00 */
[----:B------:R-:W-:Y:S02]  /*6e50*/  IMAD.U32 R10, RZ, RZ, UR4 ;  /* 0x00000004ff0a7e24 */ /* 0x000fe4000f8e00ff */
[----:B------:R-:W-:Y:S07]  /*6e60*/  LEPC R20, `(.L_x_111) ;  /* 0x000000001014794e */ /* 0x000fee0000000000 */
[----:B---345:R-:W-:Y:S05]  /*6e70*/  CALL.ABS.NOINC R14 ;  /* 0x000000000e007343 */ /* 0x038fea0003c00000 */
.L_x_111:
[----:B------:R-:W1:Y:S01]  /*6e80*/  LDCU.64 UR8, c[0x4][0x80] ;  /* 0x01001000ff0877ac */ /* 0x000e620008000a00 */
[----:B------:R-:W2:Y:S01]  /*6e90*/  LDC.64 R2, c[0x4][R2] ;  /* 0x0100000002027b82 */ /* 0x000ea20000000a00 */
[----:B------:R-:W-:Y:S02]  /*6ea0*/  HFMA2 R12, -RZ, RZ, 0, 5.9604644775390625e-08 ;  /* 0x00000001ff0c7431 */ /* 0x000fe400000001ff */
[----:B------:R-:W-:Y:S02]  /*6eb0*/  IMAD.MOV.U32 R8, RZ, RZ, 0x70 ;  /* 0x00000070ff087424 */ /* 0x000fe400078e00ff */
[----:B------:R-:W-:Y:S01]  /*6ec0*/  IMAD.MOV.U32 R13, RZ, RZ, RZ ;  /* 0x000000ffff0d7224 */ /* 0x000fe200078e00ff */
[----:B------:R-:W3:Y:S01]  /*6ed0*/  LDCU.64 UR6, c[0x4][0x88] ;  /* 0x01001100ff0677ac */ /* 0x000ee20008000a00 */
[----:B------:R-:W4:Y:S01]  /*6ee0*/  LDCU.64 UR4, c[0x4][0x8] ;  /* 0x01000100ff0477ac */ /* 0x000f220008000a00 */
[----:B-1----:R-:W-:Y:S02]  /*6ef0*/  MOV R4, UR8 ;  /* 0x0000000800047c02 */ /* 0x002fe40008000f00 */
[----:B------:R-:W-:Y:S02]  /*6f00*/  MOV R5, UR9 ;  /* 0x0000000900057c02 */ /* 0x000fe40008000f00 */
[----:B---3--:R-:W-:Y:S01]  /*6f10*/  MOV R7, UR7 ;  /* 0x0000000700077c02 */ /* 0x008fe20008000f00 */
[----:B------:R-:W-:Y:S01]  /*6f20*/  IMAD.U32 R6, RZ, RZ, UR6 ;  /* 0x00000006ff067e24 */ /* 0x000fe2000f8e00ff */
[----:B----4-:R-:W-:Y:S01]  /*6f30*/  MOV R11, UR5 ;  /* 0x00000005000b7c02 */ /* 0x010fe20008000f00 */
[----:B------:R-:W-:Y:S02]  /*6f40*/  IMAD.U32 R10, RZ, RZ, UR4 ;  /* 0x00000004ff0a7e24 */ /* 0x000fe4000f8e00ff */
[----:B------:R-:W-:Y:S07]  /*6f50*/  LEPC R20, `(.L_x_110) ;  /* 0x000000001014794e */ /* 0x000fee0000000000 */
[----:B--2---:R-:W-:Y:S05]  /*6f60*/  CALL.ABS.NOINC R2 ;  /* 0x0000000002007343 */ /* 0x004fea0003c00000 */
.L_x_110:
[----:B------:R-:W-:Y:S02]  /*6f70*/  R2UR UR6, R88 ;  /* 0x00000000580672ca */ /* 0x000fe400000e0000 */
[----:B------:R-:W-:Y:S02]  /*6f80*/  R2UR UR5, R100 ;  /* 0x00000000640572ca */ /* 0x000fe400000e0000 */
[----:B------:R-:W-:Y:S02]  /*6f90*/  R2UR UR4, R99 ;  /* 0x00000000630472ca */ /* 0x000fe400000e0000 */
[----:B------:R-:W-:Y:S02]  /*6fa0*/  ISETP.NE.U32.AND P4, PT, R78, RZ, PT ;  /* 0x000000ff4e00720c */ /* 0x000fe40003f85070 */
[----:B------:R-:W-:Y:S02]  /*6fb0*/  ISETP.NE.U32.AND P2, PT, RZ, UR60, PT ;  /* 0x0000003cff007c0c */ /* 0x000fe4000bf45070 */
[----:B------:R-:W-:Y:S02]  /*6fc0*/  ISETP.NE.AND.EX P4, PT, R79, RZ, PT, P4 ;  /* 0x000000ff4f00720c */ /* 0x000fe40003f85340 */
[----:B------:R-:W-:Y:S01]  /*6fd0*/  ISETP.NE.AND.EX P2, PT, RZ, UR61, PT, P2 ;  /* 0x0000003dff007c0c */ /* 0x000fe2000bf45320 */
[----:B------:R-:W-:Y:S02]  /*6fe0*/  UISETP.NE.AND UP2, UPT, UR6, URZ, UPT ;  /* 0x000000ff0600728c */ /* 0x000fe4000bf45270 */
[----:B------:R-:W-:Y:S04]  /*6ff0*/  UISETP.NE.U32.AND UP0, UPT, UR5, URZ, UPT ;  /* 0x000000ff0500728c */ /* 0x000fe8000bf05070 */
[----:B------:R-:W-:Y:S01]  /*7000*/  UISETP.NE.AND.EX UP1, UPT, UR4, URZ, UPT, UP0 ;  /* 0x000000ff0400728c */ /* 0x000fe2000bf25300 */
[----:B------:R-:W-:Y:S01]  /*7010*/  PLOP3.LUT P1, PT, PT, PT, UP2, 0x80, 0x8 ;  /* 0x000000000008781c */ /* 0x000fe20003f2f028 */
[----:B------:R-:W-:Y:S03]  /*7020*/  UPLOP3.LUT UP0, UPT, UPT, UPT, UPT, 0x40, 0x4 ;  /* 0x000000000004789c */ /* 0x000fe60003f0e870 */
[----:B------:R-:W-:Y:S06]  /*7030*/  @UP2 UPLOP3.LUT UP0, UPT, UPT, UPT, UP1, 0x80, 0x8 ;  /* 0x000000000008289c */ /* 0x000fec0003f0f010 */
[----:B------:R-:W-:Y:S01]  /*7040*/  PLOP3.LUT P0, PT, PT, PT, UP0, 0x80, 0x8 ;  /* 0x000000000008781c */ /* 0x000fe20003f0f008 */
[----:B------:R-:W-:Y:S01]  /*7050*/  @!UPT UIADD3 URZ, UPT, UPT, URZ, URZ, URZ ;  /* 0x000000fffffff290 */ /* 0x000fe2000fffe0ff */
[----:B------:R-:W-:Y:S11]  /*7060*/  BRA.U !UP1, `(.L_x_112) ;  /* 0x0000000109407547 */ /* 0x000ff6000b800000 */
[----:B------:R-:W-:Y:S01]  /*7070*/  UISETP.NE.U32.AND UP0, UPT, UR60, URZ, UPT ;  /* 0x000000ff3c00728c */ /* 0x000fe2000bf05070 */
[----:B------:R-:W-:Y:S01]  /*7080*/  R2UR UR6, R100 ;  /* 0x00000000640672ca */ /* 0x000fe200000e0000 */
[----:B------:R-:W2:Y:S01]  /*7090*/  LDCU.64 UR8, c[0x0][0x358] ;  /* 0x00006b00ff0877ac */ /* 0x000ea20008000a00 */
[----:B------:R-:W-:Y:S02]  /*70a0*/  HFMA2 R84, -RZ, RZ, 0, 5.9604644775390625e-08 ;  /* 0x00000001ff547431 */ /* 0x000fe400000001ff */
[----:B-1----:R-:W-:Y:S01]  /*70b0*/  IMAD.MOV.U32 R0, RZ, RZ, 0x1 ;  /* 0x00000001ff007424 */ /* 0x002fe200078e00ff */
[----:B------:R-:W-:Y:S06]  /*70c0*/  UISETP.NE.AND.EX UP0, UPT, UR61, URZ, UPT, UP0 ;  /* 0x000000ff3d00728c */ /* 0x000fec000bf05300 */
[----:B------:R-:W-:Y:S05]  /*70d0*/  PLOP3.LUT P3, PT, PT, PT, UP0, 0x80, 0x8 ;  /* 0x000000000008781c */ /* 0x000fea0003f6f008 */
[----:B------:R-:W1:Y:S01]  /*70e0*/  @UP0 LDCU.64 UR4, c[0x0][0xc88] ;  /* 0x00019100ff0407ac */ /* 0x000e620008000a00 */
[----:B------:R-:W-:Y:S07]  /*70f0*/  @UP0 UIMAD UR6, UR36, UR6, URZ ;  /* 0x00000006240602a4 */ /* 0x000fee000f8e02ff */
[----:B------:R-:W-:Y:S01]  /*7100*/  @!P3 PRMT R84, R0, 0x7610, R84 ;  /* 0x000076100054b816 */ /* 0x000fe20000000054 */
[----:B-1----:R-:W-:Y:S06]  /*7110*/  @UP0 UIMAD.WIDE UR4, UR6, 0x4, UR4 ;  /* 0x00000004060408a5 */ /* 0x002fec000f8e0204 */
[----:B------:R-:W-:Y:S02]  /*7120*/  IMAD.U32 R2, RZ, RZ, UR4 ;  /* 0x00000004ff027e24 */ /* 0x000fe4000f8e00ff */
[----:B------:R-:W-:Y:S03]  /*7130*/  IMAD.U32 R3, RZ, RZ, UR5 ;  /* 0x00000005ff037e24 */ /* 0x000fe6000f8e00ff */
[----:B------:R-:W1:Y:S02]  /*7140*/  @!UP0 LDCU UR4, c[0x0][0xc80] ;  /* 0x00019000ff0487ac */ /* 0x000e640008000800 */
[----:B--2--5:R2:W5:Y:S02]  /*7150*/  @P3 LDG.E R41, desc[UR8][R2.64] ;  /* 0x0000000802293981 */ /* 0x024564000c1e1900 */
[----:B-12---:R-:W-:Y:S02]  /*7160*/  @!P3 MOV R41, UR4 ;  /* 0x000000040029bc02 */ /* 0x006fe40008000f00 */
.L_x_112:
[----:B------:R-:W-:Y:S05]  /*7170*/  @!P4 BRA `(.L_x_113) ;  /* 0x000000000024c947 */ /* 0x000fea0003800000 */
[----:B------:R-:W-:Y:S01]  /*7180*/  ISETP.NE.U32.AND P3, PT, R76, RZ, PT ;  /* 0x000000ff4c00720c */ /* 0x000fe20003f65070 */
[----:B------:R-:W2:Y:S03]  /*7190*/  LDCU.64 UR4, c[0x0][0x358] ;  /* 0x00006b00ff0477ac */ /* 0x000ea60008000a00 */
[----:B------:R-:W-:Y:S11]  /*71a0*/  ISETP.NE.AND.EX P3, PT, R77, RZ, PT, P3 ;  /* 0x000000ff4d00720c */ /* 0x000ff60003f65330 */
[----:B------:R-:W-:Y:S02]  /*71b0*/  @!UPT UIADD3 URZ, UPT, UPT, URZ, URZ, URZ ;  /* 0x000000fffffff290 */ /* 0x000fe4000fffe0ff */
[----:B------:R-:W3:Y:S01]  /*71c0*/  @P3 LDC.64 R2, c[0x0][0xca8] ;  /* 0x00032a00ff023b82 */ /* 0x000ee20000000a00 */
[----:B-1----:R-:W-:Y:S04]  /*71d0*/  @P3 IMAD R0, R78, UR36, RZ ;  /* 0x000000244e003c24 */ /* 0x002fe8000f8e02ff */
[----:B---3--:R-:W-:Y:S05]  /*71e0*/  @P3 IMAD.WIDE R2, R0, 0x4, R2 ;  /* 0x0000000400023825 */ /* 0x008fea00078e0202 */
[----:B--2--5:R2:W5:Y:S02]  /*71f0*/  @P3 LDG.E R38, desc[UR4][R2.64] ;  /* 0x0000000402263981 */ /* 0x024564000c1e1900 */
[----:B--2---:R-:W3:Y:S02]  /*7200*/  @!P3 LDC R38, c[0x0][0xca0] ;  /* 0x00032800ff26bb82 */ /* 0x004ee40000000800 */
.L_x_113:
[----:B-----5:R-:W-:Y:S01]  /*7210*/  FSETP.NEU.AND P3, PT, R41, RZ, PT ;  /* 0x000000ff2900720b */ /* 0x020fe20003f6d000 */
[----:B------:R-:W-:Y:S01]  /*7220*/  ULOP3.LUT UR4, UR54, 0x1, URZ, 0x3c, !UPT ;  /* 0x0000000136047892 */ /* 0x000fe2000f8e3cff */
[----:B------:R-:W-:Y:S01]  /*7230*/  SEL R4, RZ, 0xffffffff, P2 ;  /* 0xffffffffff047807 */ /* 0x000fe20001000000 */
[----:B------:R-:W-:Y:S01]  /*7240*/  IMAD.U32 R108, RZ, RZ, UR46 ;  /* 0x0000002eff6c7e24 */ /* 0x000fe2000f8e00ff */
[----:B------:R-:W-:Y:S01]  /*7250*/  @P1 LOP3.LUT P2, RZ, R84, 0xff, RZ, 0xc0, !PT ;  /* 0x000000ff54ff1812 */ /* 0x000fe2000784c0ff */
[----:B------:R-:W-:Y:S01]  /*7260*/  IMAD.SHL.U32 R81, R93, 0x10, RZ ;  /* 0x000000105d517824 */ /* 0x000fe200078e00ff */
[----:B------:R-:W-:Y:S01]  /*7270*/  @P1 SEL R3, RZ, 0xffffffff, P3 ;  /* 0xffffffffff031807 */ /* 0x000fe20001800000 */
[----:B------:R-:W-:Y:S01]  /*7280*/  IMAD.U32 R109, RZ, RZ, UR4 ;  /* 0x00000004ff6d7e24 */ /* 0x000fe2000f8e00ff */
[----:B------:R-:W-:Y:S01]  /*7290*/  LEA R89, R36, UR47, 0x3 ;  /* 0x0000002f24597c11 */ /* 0x000fe2000f8e18ff */
[----:B------:R-:W-:Y:S01]  /*72a0*/  IMAD.SHL.U32 R108, R108, 0x2000, RZ ;  /* 0x000020006c6c7824 */ /* 0x000fe200078e00ff */
[----:B------:R-:W-:Y:S01]  /*72b0*/  @P0 SEL R3, R4, R3, !P2 ;  /* 0x0000000304030207 */ /* 0x000fe20005000000 */
[----:B------:R-:W-:Y:S01]  /*72c0*/  IMAD.SHL.U32 R80, R92, 0x10, RZ ;  /* 0x000000105c507824 */ /* 0x000fe200078e00ff */
[----:B------:R-:W-:Y:S01]  /*72d0*/  SHF.L.U32 R2, R95, 0x1f, RZ ;  /* 0x0000001f5f027819 */ /* 0x000fe200000006ff */
[----:B------:R-:W-:Y:S01]  /*72e0*/  IMAD.IADD R82, R97, 0x1, R108 ;  /* 0x0000000161527824 */ /* 0x000fe200078e026c */
[----:B------:R-:W-:Y:S01]  /*72f0*/  @P1 LOP3.LUT R3, R3, 0x1, RZ, 0xc0, !PT ;  /* 0x0000000103031812 */ /* 0x000fe200078ec0ff */
[----:B------:R-:W-:Y:S01]  /*7300*/  BSSY B1, `(.L_x_114) ;  /* 0x0000039000017945 */ /* 0x000fe20003800000 */
[----:B------:R-:W-:Y:S01]  /*7310*/  PLOP3.LUT P2, PT, PT, PT, UP1, 0x80, 0x8 ;  /* 0x000000000008781c */ /* 0x000fe20003f4f018 */
[----:B------:R-:W-:Y:S01]  /*7320*/  IMAD.IADD R83, R82, 0x1, R81 ;  /* 0x0000000152537824 */ /* 0x000fe200078e0251 */
[----:B------:R-:W-:Y:S01]  /*7330*/  ISETP.NE.U32.OR P5, PT, R3, 0x1, !P1 ;  /* 0x000000010300780c */ /* 0x000fe20004fa5470 */
[----:B------:R-:W-:Y:S01]  /*7340*/  IMAD.U32 R3, RZ, RZ, UR46 ;  /* 0x0000002eff037e24 */ /* 0x000fe2000f8e00ff */
[----:B------:R-:W-:Y:S01]  /*7350*/  LOP3.LUT P4, R90, R84, 0xff, RZ, 0xc0, !PT ;  /* 0x000000ff545a7812 */ /* 0x000fe2000788c0ff */
[----:B------:R-:W-:Y:S01]  /*7360*/  IMAD.MOV.U32 R103, RZ, RZ, 0x1 ;  /* 0x00000001ff677424 */ /* 0x000fe200078e00ff */
[----:B------:R-:W-:Y:S01]  /*7370*/  P2R R102, PR, RZ, 0x20 ;  /* 0x00000020ff667803 */ /* 0x000fe20000000000 */
[----:B------:R-:W-:Y:S01]  /*7380*/  IMAD R39, R36, 0x40, R37 ;  /* 0x0000004024277824 */ /* 0x000fe200078e0225 */
[----:B-1----:R-:W-:Y:S01]  /*7390*/  LEA R0, R3, UR47, 0x3 ;  /* 0x0000002f03007c11 */ /* 0x002fe2000f8e18ff */
[----:B------:R-:W-:Y:S01]  /*73a0*/  IMAD.U32 R110, RZ, RZ, UR46 ;  /* 0x0000002eff6e7e24 */ /* 0x000fe2000f8e00ff */
[----:B------:R-:W-:Y:S02]  /*73b0*/  SEL R3, RZ, 0xffffffff, P3 ;  /* 0xffffffffff037807 */ /* 0x000fe40001800000 */
[----:B------:R-:W-:Y:S02]  /*73c0*/  CS2R R74, SRZ ;  /* 0x00000000004a7805 */ /* 0x000fe4000001ff00 */
[----:B------:R-:W-:Y:S02]  /*73d0*/  CS2R R72, SRZ ;  /* 0x0000000000487805 */ /* 0x000fe4000001ff00 */
[----:B------:R-:W-:Y:S02]  /*73e0*/  CS2R R66, SRZ ;  /* 0x0000000000427805 */ /* 0x000fe4000001ff00 */
[----:B------:R-:W-:Y:S02]  /*73f0*/  @P2 SEL R3, R4, R3, !P4 ;  /* 0x0000000304032207 */ /* 0x000fe40006000000 */
[----:B------:R-:W-:Y:S02]  /*7400*/  CS2R R64, SRZ ;  /* 0x0000000000407805 */ /* 0x000fe4000001ff00 */
[----:B------:R-:W-:Y:S02]  /*7410*/  @P5 SHF.L.U32 R5, R109, 0x1f, RZ ;  /* 0x0000001f6d055819 */ /* 0x000fe400000006ff */
[----:B------:R-:W-:Y:S02]  /*7420*/  CS2R R58, SRZ ;  /* 0x00000000003a7805 */ /* 0x000fe4000001ff00 */
[----:B------:R-:W-:Y:S02]  /*7430*/  LOP3.LUT R3, R3, 0x1, RZ, 0xc0, !PT ;  /* 0x0000000103037812 */ /* 0x000fe400078ec0ff */
[----:B------:R-:W-:Y:S01]  /*7440*/  CS2R R56, SRZ ;  /* 0x0000000000387805 */ /* 0x000fe2000001ff00 */
[----:B------:R-:W1:Y:S01]  /*7450*/  @P5 SYNCS.PHASECHK.TRANS64.TRYWAIT P1, [R0+URZ+0x90], R5 ;  /* 0x00009005000055a7 */ /* 0x000e6200080211ff */
[----:B------:R-:W-:Y:S02]  /*7460*/  CS2R R50, SRZ ;  /* 0x0000000000327805 */ /* 0x000fe4000001ff00 */
[----:B------:R-:W-:Y:S02]  /*7470*/  ISETP.NE.U32.AND P2, PT, R3, 0x1, PT ;  /* 0x000000010300780c */ /* 0x000fe40003f45070 */
[----:B------:R-:W-:Y:S01]  /*7480*/  CS2R R48, SRZ ;  /* 0x0000000000307805 */ /* 0x000fe2000001ff00 */
[----:B------:R-:W-:Y:S01]  /*7490*/  IMAD.IADD R47, R82, 0x1, R80 ;  /* 0x00000001522f7824 */ /* 0x000fe200078e0250 */
[----:B------:R-:W-:Y:S01]  /*74a0*/  P2R R111, PR, RZ, 0x4 ;  /* 0x00000004ff6f7803 */ /* 0x000fe20000000000 */
[----:B------:R-:W-:Y:S01]  /*74b0*/  IMAD.IADD R46, R96, 0x1, R83 ;  /* 0x00000001602e7824 */ /* 0x000fe200078e0253 */
[----:B------:R2:W4:Y:S01]  /*74c0*/  SYNCS.PHASECHK.TRANS64.TRYWAIT P0, [R89+URZ+0xf0], R2 ;  /* 0x0000f002590075a7 */ /* 0x00052200080011ff */
[----:B-1----:R-:W-:Y:S01]  /*74d0*/  @P5 SEL R103, RZ, 0x1, !P1 ;  /* 0x00000001ff675807 */ /* 0x002fe20004800000 */
[----:B--2---:R-:W-:Y:S06]  /*74e0*/  @!P5 BRA `(.L_x_115) ;  /* 0x000000000068d947 */ /* 0x004fec0003800000 */
[----:B------:R-:W-:Y:S01]  /*74f0*/  ISETP.NE.AND P1, PT, R103, RZ, PT ;  /* 0x000000ff6700720c */ /* 0x000fe20003f25270 */
[----:B------:R-:W-:Y:S01]  /*7500*/  BSSY B0, `(.L_x_116) ;  /* 0x000000d000007945 */ /* 0x000fe20003800000 */
[----:B------:R-:W-:Y:S02]  /*7510*/  CS2R R50, SRZ ;  /* 0x0000000000327805 */ /* 0x000fe4000001ff00 */
[----:B------:R-:W-:Y:S02]  /*7520*/  CS2R R48, SRZ ;  /* 0x0000000000307805 */ /* 0x000fe4000001ff00 */
[----:B------:R-:W-:Y:S02]  /*7530*/  CS2R R58, SRZ ;  /* 0x00000000003a7805 */ /* 0x000fe4000001ff00 */
[----:B------:R-:W-:Y:S02]  /*7540*/  CS2R R56, SRZ ;  /* 0x0000000000387805 */ /* 0x000fe4000001ff00 */
[----:B------:R-:W-:Y:S02]  /*7550*/  CS2R R66, SRZ ;  /* 0x0000000000427805 */ /* 0x000fe4000001ff00 */
[----:B------:R-:W-:Y:S02]  /*7560*/  CS2R R64, SRZ ;  /* 0x0000000000407805 */ /* 0x000fe4000001ff00 */
[----:B------:R-:W-:Y:S02]  /*7570*/  CS2R R74, SRZ ;  /* 0x00000000004a7805 */ /* 0x000fe4000001ff00 */
[----:B------:R-:W-:Y:S01]  /*7580*/  CS2R R72, SRZ ;  /* 0x0000000000487805 */ /* 0x000fe2000001ff00 */
[----:B------:R-:W-:Y:S06]  /*7590*/  @P1 BRA `(.L_x_117) ;  /* 0x00000000000c1947 */ /* 0x000fec0003800000 */
[----:B------:R-:W-:Y:S04]  /*75a0*/  SHF.L.U32 R3, R109, 0x1f, RZ ;  /* 0x0000001f6d037819 */ /* 0x000fe800000006ff */
[----:B------:R-:W1:Y:S02]  /*75b0*/  SYNCS.PHASECHK.TRANS64.TRYWAIT P1, [R0+URZ+0x90], R3 ;  /* 0x00009003000075a7 */ /* 0x000e6400080211ff */
[----:B-1----:R-:W-:Y:S05]  /*75c0*/  @!P1 BRA `(.L_x_118) ;  /* 0x0000002800009947 */ /* 0x002fea0003800000 */
.L_x_117:
[----:B------:R-:W-:Y:S05]  /*75d0*/  BSYNC B0 ;  /* 0x0000000000007941 */ /* 0x000fea0003800000 */
.L_x_116:
[----:B------:R-:W-:Y:S01]  /*75e0*/  ISETP.NE.AND P1, PT, R111, RZ, PT ;  /* 0x000000ff6f00720c */ /* 0x000fe20003f25270 */
[----:B------:R-:W-:Y:S04]  /*75f0*/  UIADD3 UR4, UPT, UPT, UR46, 0x1, URZ ;  /* 0x000000012e047890 */ /* 0x000fe8000fffe0ff */
[----:B------:R-:W-:Y:S04]  /*7600*/  UISETP.NE.AND UP0, UPT, UR4, 0x3, UPT ;  /* 0x000000030400788c */ /* 0x000fe8000bf05270 */
[----:B------:R-:W-:Y:S02]  /*7610*/  USEL UR5, URZ, 0x1, UP0 ;  /* 0x00000001ff057887 */ /* 0x000fe40008000000 */
[----:B------:R-:W-:Y:S02]  /*7620*/  USEL UR4, UR4, URZ, UP0 ;  /* 0x000000ff04047287 */ /* 0x000fe40008000000 */
[----:B------:R2:W1:Y:S02]  /*7630*/  @P1 LDS.128 R48, [R82] ;  /* 0x0000000052301984 */ /* 0x0004640000000c00 */
[----:B------:R-:W-:Y:S02]  /*7640*/  LOP3.LUT R109, R109, UR5, RZ, 0x3c, !PT ;  /* 0x000000056d6d7c12 */ /* 0x000fe4000f8e3cff */
[----:B------:R2:W1:Y:S01]  /*7650*/  @P1 LDS.128 R56, [R83+0x10] ;  /* 0x0000100053381984 */ /* 0x0004620000000c00 */
[----:B------:R-:W-:Y:S03]  /*7660*/  IMAD.U32 R110, RZ, RZ, UR4 ;  /* 0x00000004ff6e7e24 */ /* 0x000fe6000f8e00ff */
[----:B------:R2:W1:Y:S04]  /*7670*/  @P1 LDS.128 R64, [R47+0x20] ;  /* 0x000020002f401984 */ /* 0x0004680000000c00 */
[----:B------:R2:W1:Y:S02]  /*7680*/  @P1 LDS.128 R72, [R46+0x10] ;  /* 0x000010002e481984 */ /* 0x0004640000000c00 */
.L_x_115:
[----:B------:R-:W-:Y:S05]  /*7690*/  BSYNC B1 ;  /* 0x0000000000017941 */ /* 0x000fea0003800000 */
.L_x_114:
[----:B-1----:R-:W-:Y:S04]  /*76a0*/  SHF.R.U32.HI R0, RZ, 0x15, R39 ;  /* 0x00000015ff007819 */ /* 0x002fe80000011627 */
[----:B------:R-:W-:Y:S01]  /*76b0*/  LOP3.LUT P1, RZ, R0, 0x3, R85, 0x48, !PT ;  /* 0x0000000300ff7812 */ /* 0x000fe20007824855 */
[----:B------:R-:W-:Y:S01]  /*76c0*/  @!UPT UIADD3 URZ, UPT, UPT, URZ, URZ, URZ ;  /* 0x000000fffffff290 */ /* 0x000fe2000fffe0ff */
[----:B----4-:R-:W-:Y:S11]  /*76d0*/  @P0 BRA `(.L_x_119) ;  /* 0x0000000000080947 */ /* 0x010ff60003800000 */
[----:B------:R-:W1:Y:S02]  /*76e0*/  SYNCS.PHASECHK.TRANS64.TRYWAIT P0, [R89+URZ+0xf0], R2 ;  /* 0x0000f002590075a7 */ /* 0x000e6400080011ff */
[----:B-1----:R-:W-:Y:S05]  /*76f0*/  @!P0 BRA `(.L_x_120) ;  /* 0x0000002400c88947 */ /* 0x002fea0003800000 */
.L_x_119:
[----:B------:R-:W-:Y:S05]  /*7700*/  @!P1 BRA `(.L_x_121) ;  /* 0x0000000000409947 */ /* 0x000fea0003800000 */
[----:B------:R-:W4:Y:S01]  /*7710*/  LDCU.64 UR8, c[0x4][0x70] ;  /* 0x01000e00ff0877ac */ /* 0x000f220008000a00 */
[----:B------:R-:W-:Y:S01]  /*7720*/  MOV R3, 0x0 ;  /* 0x0000000000037802 */ /* 0x000fe20000000f00 */
[----:B------:R-:W-:Y:S02]  /*7730*/  HFMA2 R12, -RZ, RZ, 0, 5.9604644775390625e-08 ;  /* 0x00000001ff0c7431 */ /* 0x000fe400000001ff */
[----:B------:R-:W-:Y:S02]  /*7740*/  IMAD.MOV.U32 R8, RZ, RZ, 0x192 ;  /* 0x00000192ff087424 */ /* 0x000fe400078e00ff */
[----:B------:R-:W-:Y:S01]  /*7750*/  IMAD.MOV.U32 R13, RZ, RZ, RZ ;  /* 0x000000ffff0d7224 */ /* 0x000fe200078e00ff */
[----:B------:R-:W5:Y:S01]  /*7760*/  LDCU.64 UR6, c[0x4][0x78] ;  /* 0x01000f00ff0677ac */ /* 0x000f620008000a00 */
[----:B-1----:R-:W1:Y:S01]  /*7770*/  LDC.64 R2, c[0x4][R3] ;  /* 0x0100000003027b82 */ /* 0x002e620000000a00 */
[----:B------:R-:W2:Y:S01]  /*7780*/  LDCU.64 UR4, c[0x4][0x10] ;  /* 0x01000200ff0477ac */ /* 0x000ea20008000a00 */
[----:B----4-:R-:W-:Y:S01]  /*7790*/  MOV R5, UR9 ;  /* 0x0000000900057c02 */ /* 0x010fe20008000f00 */
[----:B------:R-:W-:Y:S01]  /*77a0*/  IMAD.U32 R4, RZ, RZ, UR8 ;  /* 0x00000008ff047e24 */ /* 0x000fe2000f8e00ff */
[----:B-----5:R-:W-:Y:S01]  /*77b0*/  MOV R7, UR7 ;  /* 0x0000000700077c02 */ /* 0x020fe20008000f00 */
[----:B------:R-:W-:Y:S01]  /*77c0*/  IMAD.U32 R6, RZ, RZ, UR6 ;  /* 0x00000006ff067e24 */ /* 0x000fe2000f8e00ff */
[----:B--2---:R-:W-:Y:S01]  /*77d0*/  MOV R11, UR5 ;  /* 0x00000005000b7c02 */ /* 0x004fe20008000f00 */
[----:B------:R-:W-:Y:S02]  /*77e0*/  IMAD.U32 R10, RZ, RZ, UR4 ;  /* 0x00000004ff0a7e24 */ /* 0x000fe4000f8e00ff */
[----:B------:R-:W-:Y:S07]  /*77f0*/  LEPC R20, `(.L_x_121) ;  /* 0x000000001014794e */ /* 0x000fee0000000000 */
[----:B-1-3--:R-:W-:Y:S05]  /*7800*/  CALL.ABS.NOINC R2 ;  /* 0x0000000002007343 */ /* 0x00afea0003c00000 */
.L_x_121:
[C---:B------:R-:W-:Y:S01]  /*7810*/  SHF.L.U32 R40, R48.reuse, 0x10, RZ ;  /* 0x0000001030287819 */ /* 0x040fe200000006ff */
[----:B------:R-:W-:Y:S05]  /*7820*/  WARPSYNC.ALL ;  /* 0x0000000000007948 */ /* 0x000fea0003800000 */
[----:B------:R-:W-:Y:S01]  /*7830*/  R2UR UR4, R39 ;  /* 0x00000000270472ca */ /* 0x000fe200000e0000 */
[----:B------:R-:W-:Y:S01]  /*7840*/  BSSY.RECONVERGENT B0, `(.L_x_122) ;  /* 0x0000087000007945 */ /* 0x000fe20003800200 */
[----:B------:R-:W-:Y:S02]  /*7850*/  LOP3.LUT R43, R48, 0xffff0000, RZ, 0xc0, !PT ;  /* 0xffff0000302b7812 */ /* 0x000fe400078ec0ff */
[----:B------:R-:W-:Y:S02]  /*7860*/  SHF.L.U32 R42, R49, 0x10, RZ ;  /* 0x00000010312a7819 */ /* 0x000fe400000006ff */
[----:B------:R-:W-:Y:S02]  /*7870*/  SHF.L.U32 R45, R51, 0x10, RZ ;  /* 0x00000010332d7819 */ /* 0x000fe400000006ff */
[----:B------:R-:W-:Y:S02]  /*7880*/  LOP3.LUT R44, R75, 0xffff0000, RZ, 0xc0, !PT ;  /* 0xffff00004b2c7812 */ /* 0x000fe400078ec0ff */
[----:B------:R-:W-:Y:S03]  /*7890*/  ISETP.NE.AND P0, PT, R98, RZ, PT ;  /* 0x000000ff6200720c */ /* 0x000fe60003f05270 */
[----:B------:R-:W3:Y:S02]  /*78a0*/  LDTM.x32 R4, tmem[UR4] ;  /* 0x00000004000479ee */ /* 0x000ee400082c0000 */
[C---:B---3--:R-:W-:Y:S01]  /*78b0*/  FMUL R0, R38.reuse, R4 ;  /* 0x0000000426007220 */ /* 0x048fe20000400000 */
[C---:B-1----:R-:W-:Y:S01]  /*78c0*/  FMUL R2, R38.reuse, R5 ;  /* 0x0000000526027220 */ /* 0x042fe20000400000 */
[C---:B------:R-:W-:Y:S01]  /*78d0*/  FMUL R3, R38.reuse, R6 ;  /* 0x0000000626037220 */ /* 0x040fe20000400000 */
[----:B------:R-:W-:Y:S01]  /*78e0*/  FMUL R7, R38, R7 ;  /* 0x0000000726077220 */ /* 0x000fe20000400000 */
[----:B------:R-:W-:Y:S01]  /*78f0*/  FFMA R0, R41, R40, R0 ;  /* 0x0000002829007223 */ /* 0x000fe20000000000 */
[----:B------:R-:W-:Y:S01]  /*7900*/  LOP3.LUT R40, R49, 0xffff0000, RZ, 0xc0, !PT ;  /* 0xffff000031287812 */ /* 0x000fe200078ec0ff */
[C---:B------:R-:W-:Y:S01]  /*7910*/  FFMA R2, R41.reuse, R43, R2 ;  /* 0x0000002b29027223 */ /* 0x040fe20000000002 */
[C---:B------:R-:W-:Y:S01]  /*7920*/  SHF.L.U32 R43, R50.reuse, 0x10, RZ ;  /* 0x00000010322b7819 */ /* 0x040fe200000006ff */
[C---:B------:R-:W-:Y:S01]  /*7930*/  FFMA R3, R41.reuse, R42, R3 ;  /* 0x0000002a29037223 */ /* 0x040fe20000000003 */
[----:B------:R-:W-:Y:S01]  /*7940*/  LOP3.LUT R42, R50, 0xffff0000, RZ, 0xc0, !PT ;  /* 0xffff0000322a7812 */ /* 0x000fe200078ec0ff */
[----:B------:R-:W-:Y:S01]  /*7950*/  FMUL R4, R38, R8 ;  /* 0x0000000826047220 */ /* 0x000fe20000400000 */
[----:B------:R-:W-:Y:S01]  /*7960*/  F2FP.BF16.F32.PACK_AB R52, R2, R0 ;  /* 0x000000000234723e */ /* 0x000fe200000010ff */
[----:B------:R-:W-:Y:S01]  /*7970*/  FFMA R7, R41, R40, R7 ;  /* 0x0000002829077223 */ /* 0x000fe20000000007 */
[----:B------:R-:W-:Y:S01]  /*7980*/  LOP3.LUT R40, R51, 0xffff0000, RZ, 0xc0, !PT ;  /* 0xffff000033287812 */ /* 0x000fe200078ec0ff */
[C---:B------:R-:W-:Y:S01]  /*7990*/  FMUL R5, R38.reuse, R9 ;  /* 0x0000000926057220 */ /* 0x040fe20000400000 */
[C---:B------:R-:W-:Y:S01]  /*79a0*/  FMUL R6, R38.reuse, R10 ;  /* 0x0000000a26067220 */ /* 0x040fe20000400000 */
[----:B------:R-:W-:Y:S01]  /*79b0*/  FMUL R11, R38, R11 ;  /* 0x0000000b260b7220 */ /* 0x000fe20000400000 */
[----:B------:R-:W-:Y:S01]  /*79c0*/  F2FP.BF16.F32.PACK_AB R53, R7, R3 ;  /* 0x000000030735723e */ /* 0x000fe200000010ff */
[C---:B------:R-:W-:Y:S01]  /*79d0*/  FFMA R4, R41.reuse, R43, R4 ;  /* 0x0000002b29047223 */ /* 0x040fe20000000004 */
[C---:B------:R-:W-:Y:S01]  /*79e0*/  SHF.L.U32 R43, R56.reuse, 0x10, RZ ;  /* 0x00000010382b7819 */ /* 0x040fe200000006ff */
[----:B------:R-:W-:Y:S01]  /*79f0*/  FFMA R5, R41, R42, R5 ;  /* 0x0000002a29057223 */ /* 0x000fe20000000005 */
[----:B------:R-:W-:Y:S01]  /*7a00*/  LOP3.LUT R42, R57, 0xffff0000, RZ, 0xc0, !PT ;  /* 0xffff0000392a7812 */ /* 0x000fe200078ec0ff */
[----:B------:R-:W-:Y:S01]  /*7a10*/  FFMA R6, R41, R45, R6 ;  /* 0x0000002d29067223 */ /* 0x000fe20000000006 */
[----:B------:R-:W-:Y:S01]  /*7a20*/  SHF.L.U32 R45, R57, 0x10, RZ ;  /* 0x00000010392d7819 */ /* 0x000fe200000006ff */
[----:B------:R-:W-:Y:S01]  /*7a30*/  FFMA R11, R41, R40, R11 ;  /* 0x00000028290b7223 */ /* 0x000fe2000000000b */
[----:B------:R-:W-:Y:S01]  /*7a40*/  LOP3.LUT R40, R56, 0xffff0000, RZ, 0xc0, !PT ;  /* 0xffff000038287812 */ /* 0x000fe200078ec0ff */
[C---:B------:R-:W-:Y:S01]  /*7a50*/  FMUL R8, R38.reuse, R12 ;  /* 0x0000000c26087220 */ /* 0x040fe20000400000 */
[----:B------:R-:W-:Y:S01]  /*7a60*/  F2FP.BF16.F32.PACK_AB R54, R5, R4 ;  /* 0x000000040536723e */ /* 0x000fe200000010ff */
[C---:B------:R-:W-:Y:S01]  /*7a70*/  FMUL R9, R38.reuse, R13 ;  /* 0x0000000d26097220 */ /* 0x040fe20000400000 */
[----:B------:R-:W-:Y:S01]  /*7a80*/  F2FP.BF16.F32.PACK_AB R55, R11, R6 ;  /* 0x000000060b37723e */ /* 0x000fe200000010ff */
[C---:B------:R-:W-:Y:S01]  /*7a90*/  FMUL R10, R38.reuse, R14 ;  /* 0x0000000e260a7220 */ /* 0x040fe20000400000 */
[----:B------:R-:W-:Y:S01]  /*7aa0*/  FMUL R15, R38, R15 ;  /* 0x0000000f260f7220 */ /* 0x000fe20000400000 */
[----:B------:R-:W-:Y:S01]  /*7ab0*/  FFMA R8, R41, R43, R8 ;  /* 0x0000002b29087223 */ /* 0x000fe20000000008 */
[----:B------:R-:W-:Y:S01]  /*7ac0*/  SHF.L.U32 R43, R59, 0x10, RZ ;  /* 0x000000103b2b7819 */ /* 0x000fe200000006ff */
[C---:B------:R-:W-:Y:S01]  /*7ad0*/  FFMA R9, R41.reuse, R40, R9 ;  /* 0x0000002829097223 */ /* 0x040fe20000000009 */
[C---:B------:R-:W-:Y:S01]  /*7ae0*/  SHF.L.U32 R40, R58.reuse, 0x10, RZ ;  /* 0x000000103a287819 */ /* 0x040fe200000006ff */
        /* <DEDUP_REMOVED lines=8> */
[----:B------:R-:W-:Y:S01]  /*7b70*/  FMUL R14, R38, R18 ;  /* 0x00000012260e7220 */ /* 0x000fe20000400000 */
[----:B------:R-:W-:Y:S01]  /*7b80*/  FFMA R12, R41, R40, R12 ;  /* 0x00000028290c7223 */ /* 0x000fe2000000000c */
[----:B------:R-:W-:Y:S01]  /*7b90*/  LOP3.LUT R40, R59, 0xffff0000, RZ, 0xc0, !PT ;  /* 0xffff00003b287812 */ /* 0x000fe200078ec0ff */
[C---:B------:R-:W-:Y:S01]  /*7ba0*/  FFMA R13, R41.reuse, R42, R13 ;  /* 0x0000002a290d7223 */ /* 0x040fe2000000000d */
[----:B------:R-:W-:Y:S01]  /*7bb0*/  LOP3.LUT R42, R64, 0xffff0000, RZ, 0xc0, !PT ;  /* 0xffff0000402a7812 */ /* 0x000fe200078ec0ff */
[----:B------:R-:W-:Y:S01]  /*7bc0*/  FMUL R19, R38, R19 ;  /* 0x0000001326137220 */ /* 0x000fe20000400000 */
[----:B------:R-:W-:Y:S01]  /*7bd0*/  FFMA R14, R41, R43, R14 ;  /* 0x0000002b290e7223 */ /* 0x000fe2000000000e */
[----:B------:R-:W-:Y:S01]  /*7be0*/  SHF.L.U32 R43, R64, 0x10, RZ ;  /* 0x00000010402b7819 */ /* 0x000fe200000006ff */
[----:B------:R1:W-:Y:S01]  /*7bf0*/  STS.128 [R82], R52 ;  /* 0x0000003452007388 */ /* 0x0003e20000000c00 */
[----:B------:R-:W-:Y:S01]  /*7c00*/  F2FP.BF16.F32.PACK_AB R62, R13, R12 ;  /* 0x0000000c0d3e723e */ /* 0x000fe200000010ff */
[C---:B------:R-:W-:Y:S01]  /*7c10*/  FMUL R16, R38.reuse, R20 ;  /* 0x0000001426107220 */ /* 0x040fe20000400000 */
        /* <DEDUP_REMOVED lines=8> */
[C---:B------:R-:W-:Y:S01]  /*7ca0*/  FFMA R17, R41.reuse, R42, R17 ;  /* 0x0000002a29117223 */ /* 0x040fe20000000011 */
[----:B------:R-:W-:Y:S01]  /*7cb0*/  FFMA R18, R41, R45, R18 ;  /* 0x0000002d29127223 */ /* 0x000fe20000000012 */
[----:B------:R1:W-:Y:S01]  /*7cc0*/  STS.128 [R83+0x10], R60 ;  /* 0x0000103c53007388 */ /* 0x0003e20000000c00 */
[----:B------:R-:W-:Y:S01]  /*7cd0*/  SHF.L.U32 R45, R67, 0x10, RZ ;  /* 0x00000010432d7819 */ /* 0x000fe200000006ff */
[----:B------:R-:W-:Y:S01]  /*7ce0*/  FFMA R23, R41, R40, R23 ;  /* 0x0000002829177223 */ /* 0x000fe20000000017 */
[----:B------:R-:W-:Y:S01]  /*7cf0*/  LOP3.LUT R40, R66, 0xffff0000, RZ, 0xc0, !PT ;  /* 0xffff000042287812 */ /* 0x000fe200078ec0ff */
[C---:B------:R-:W-:Y:S01]  /*7d00*/  FMUL R20, R38.reuse, R24 ;  /* 0x0000001826147220 */ /* 0x040fe20000400000 */
[----:B------:R-:W-:Y:S01]  /*7d10*/  LOP3.LUT R42, R67, 0xffff0000, RZ, 0xc0, !PT ;  /* 0xffff0000432a7812 */ /* 0x000fe200078ec0ff */
[C---:B------:R-:W-:Y:S01]  /*7d20*/  FMUL R21, R38.reuse, R25 ;  /* 0x0000001926157220 */ /* 0x040fe20000400000 */
[----:B------:R-:W-:Y:S01]  /*7d30*/  F2FP.BF16.F32.PACK_AB R68, R17, R16 ;  /* 0x000000101144723e */ /* 0x000fe200000010ff */
[C---:B------:R-:W-:Y:S01]  /*7d40*/  FMUL R22, R38.reuse, R26 ;  /* 0x0000001a26167220 */ /* 0x040fe20000400000 */
[----:B------:R-:W-:Y:S01]  /*7d50*/  FMUL R27, R38, R27 ;  /* 0x0000001b261b7220 */ /* 0x000fe20000400000 */
[C---:B------:R-:W-:Y:S01]  /*7d60*/  FFMA R20, R41.reuse, R43, R20 ;  /* 0x0000002b29147223 */ /* 0x040fe20000000014 */
[C---:B------:R-:W-:Y:S01]  /*7d70*/  FFMA R21, R41.reuse, R40, R21 ;  /* 0x0000002829157223 */ /* 0x040fe20000000015 */
[C---:B------:R-:W-:Y:S01]  /*7d80*/  FFMA R22, R41.reuse, R45, R22 ;  /* 0x0000002d29167223 */ /* 0x040fe20000000016 */
[----:B------:R-:W-:Y:S01]  /*7d90*/  FFMA R27, R41, R42, R27 ;  /* 0x0000002a291b7223 */ /* 0x000fe2000000001b */
[----:B------:R-:W-:Y:S01]  /*7da0*/  SHF.L.U32 R40, R72, 0x10, RZ ;  /* 0x0000001048287819 */ /* 0x000fe200000006ff */
[----:B------:R-:W-:Y:S01]  /*7db0*/  FMUL R24, R38, R28 ;  /* 0x0000001c26187220 */ /* 0x000fe20000400000 */
[----:B------:R-:W-:Y:S01]  /*7dc0*/  LOP3.LUT R42, R72, 0xffff0000, RZ, 0xc0, !PT ;  /* 0xffff0000482a7812 */ /* 0x000fe200078ec0ff */
[C---:B------:R-:W-:Y:S01]  /*7dd0*/  FMUL R25, R38.reuse, R29 ;  /* 0x0000001d26197220 */ /* 0x040fe20000400000 */
[----:B------:R-:W-:Y:S01]  /*7de0*/  SHF.L.U32 R43, R73, 0x10, RZ ;  /* 0x00000010492b7819 */ /* 0x000fe200000006ff */
[C---:B------:R-:W-:Y:S01]  /*7df0*/  FMUL R26, R38.reuse, R30 ;  /* 0x0000001e261a7220 */ /* 0x040fe20000400000 */
[C---:B------:R-:W-:Y:S01]  /*7e00*/  FFMA R24, R41.reuse, R40, R24 ;  /* 0x0000002829187223 */ /* 0x040fe20000000018 */
[----:B------:R-:W-:Y:S01]  /*7e10*/  FFMA R25, R41, R42, R25 ;  /* 0x0000002a29197223 */ /* 0x000fe20000000019 */
[----:B------:R-:W-:Y:S01]  /*7e20*/  LOP3.LUT R40, R73, 0xffff0000, RZ, 0xc0, !PT ;  /* 0xffff000049287812 */ /* 0x000fe200078ec0ff */
[----:B------:R-:W-:Y:S01]  /*7e30*/  FFMA R26, R41, R43, R26 ;  /* 0x0000002b291a7223 */ /* 0x000fe2000000001a */
[----:B------:R-:W-:Y:S01]  /*7e40*/  FMUL R31, R38, R31 ;  /* 0x0000001f261f7220 */ /* 0x000fe20000400000 */
[----:B------:R-:W-:Y:S01]  /*7e50*/  SHF.L.U32 R43, R74, 0x10, RZ ;  /* 0x000000104a2b7819 */ /* 0x000fe200000006ff */
[----:B------:R-:W-:Y:S01]  /*7e60*/  FMUL R28, R38, R32 ;  /* 0x00000020261c7220 */ /* 0x000fe20000400000 */
[----:B------:R-:W-:Y:S01]  /*7e70*/  LOP3.LUT R42, R74, 0xffff0000, RZ, 0xc0, !PT ;  /* 0xffff00004a2a7812 */ /* 0x000fe200078ec0ff */
[C---:B------:R-:W-:Y:S01]  /*7e80*/  FMUL R29, R38.reuse, R33 ;  /* 0x00000021261d7220 */ /* 0x040fe20000400000 */
[----:B------:R-:W-:Y:S01]  /*7e90*/  SHF.L.U32 R45, R75, 0x10, RZ ;  /* 0x000000104b2d7819 */ /* 0x000fe200000006ff */
[C---:B------:R-:W-:Y:S01]  /*7ea0*/  FMUL R30, R38.reuse, R34 ;  /* 0x00000022261e7220 */ /* 0x040fe20000400000 */
[----:B------:R-:W-:Y:S01]  /*7eb0*/  FFMA R31, R41, R40, R31 ;  /* 0x00000028291f7223 */ /* 0x000fe2000000001f */
[----:B------:R-:W-:Y:S01]  /*7ec0*/  FMUL R35, R38, R35 ;  /* 0x0000002326237220 */ /* 0x000fe20000400000 */
[----:B------:R-:W-:Y:S01]  /*7ed0*/  F2FP.BF16.F32.PACK_AB R69, R23, R18 ;  /* 0x000000121745723e */ /* 0x000fe200000010ff */
[----:B------:R-:W-:Y:S01]  /*7ee0*/  FFMA R28, R41, R43, R28 ;  /* 0x0000002b291c7223 */ /* 0x000fe2000000001c */
[----:B------:R-:W-:Y:S01]  /*7ef0*/  F2FP.BF16.F32.PACK_AB R70, R21, R20 ;  /* 0x000000141546723e */ /* 0x000fe200000010ff */
[----:B------:R-:W-:Y:S01]  /*7f00*/  FFMA R29, R41, R42, R29 ;  /* 0x0000002a291d7223 */ /* 0x000fe2000000001d */
[----:B------:R-:W-:Y:S01]  /*7f10*/  F2FP.BF16.F32.PACK_AB R71, R27, R22 ;  /* 0x000000161b47723e */ /* 0x000fe200000010ff */
[C---:B------:R-:W-:Y:S01]  /*7f20*/  FFMA R30, R41.reuse, R45, R30 ;  /* 0x0000002d291e7223 */ /* 0x040fe2000000001e */
[----:B------:R-:W-:Y:S01]  /*7f30*/  FFMA R35, R41, R44, R35 ;  /* 0x0000002c29237223 */ /* 0x000fe20000000023 */
[----:B------:R-:W-:Y:S02]  /*7f40*/  F2FP.BF16.F32.PACK_AB R104, R25, R24 ;  /* 0x000000181968723e */ /* 0x000fe400000010ff */
[----:B------:R1:W-:Y:S01]  /*7f50*/  STS.128 [R47+0x20], R68 ;  /* 0x000020442f007388 */ /* 0x0003e20000000c00 */
[----:B------:R-:W-:Y:S02]  /*7f60*/  F2FP.BF16.F32.PACK_AB R105, R31, R26 ;  /* 0x0000001a1f69723e */ /* 0x000fe400000010ff */
[----:B------:R-:W-:Y:S02]  /*7f70*/  F2FP.BF16.F32.PACK_AB R106, R29, R28 ;  /* 0x0000001c1d6a723e */ /* 0x000fe400000010ff */
[----:B------:R-:W-:Y:S05]  /*7f80*/  F2FP.BF16.F32.PACK_AB R107, R35, R30 ;  /* 0x0000001e236b723e */ /* 0x000fea00000010ff */
[----:B------:R1:W-:Y:S01]  /*7f90*/  STS.128 [R46+0x10], R104 ;  /* 0x000010682e007388 */ /* 0x0003e20000000c00 */
[----:B------:R-:W-:Y:S01]  /*7fa0*/  @!PT LDS RZ, [RZ] ;  /* 0x00000000fffff984 */ /* 0x000fe20000000800 */
[----:B------:R-:W-:Y:S01]  /*7fb0*/  @!PT LDS RZ, [RZ] ;  /* 0x00000000fffff984 */ /* 0x000fe20000000800 */
[----:B------:R-:W-:Y:S01]  /*7fc0*/  @!PT LDS RZ, [RZ] ;  /* 0x00000000fffff984 */ /* 0x000fe20000000800 */
[----:B------:R-:W-:Y:S01]  /*7fd0*/  @!PT LDS RZ, [RZ] ;  /* 0x00000000fffff984 */ /* 0x000fe20000000800 */
[----:B------:R3:W-:Y:S07]  /*7fe0*/  MEMBAR.ALL.CTA ;  /* 0x0000000000007992 */ /* 0x0007ee0000008000 */
[----:B---3--:R-:W3:Y:S02]  /*7ff0*/  FENCE.VIEW.ASYNC.S ;  /* 0x00000000000073c6 */ /* 0x008ee40000000000 */
[----:B---3--:R-:W-:Y:S06]  /*8000*/  BAR.SYNC.DEFER_BLOCKING 0x1, 0x80 ;  /* 0x0042000000007b1d */ /* 0x008fec0000010000 */
[----:B------:R-:W-:Y:S05]  /*8010*/  @P0 BRA `(.L_x_123) ;  /* 0x0000000000240947 */ /* 0x000fea0003800000 */
[----:B------:R-:W3:Y:S01]  /*8020*/  LDCU.64 UR6, c[0x0][0x348] ;  /* 0x00006900ff0677ac */ /* 0x000ee20008000a00 */
[----:B------:R-:W-:Y:S01]  /*8030*/  R2UR UR5, R108 ;  /* 0x000000006c0572ca */ /* 0x000fe200000e0000 */
[----:B------:R-:W-:Y:S11]  /*8040*/  UMOV UR51, UR36 ;  /* 0x0000002400337c82 */ /* 0x000ff60008000000 */
[----:B------:R-:W-:Y:S01]  /*8050*/  @!UPT UIADD3 URZ, UPT, UPT, URZ, URZ, URZ ;  /* 0x000000fffffff290 */ /* 0x000fe2000fffe0ff */
[----:B------:R-:W-:Y:S02]  /*8060*/  UIADD3 UR48, UPT, UPT, UR47, 0x200, UR5 ;  /* 0x000002002f307890 */ /* 0x000fe4000fffe005 */
[----:B---3--:R-:W-:Y:S04]  /*8070*/  UIADD3 UR4, UP0, UPT, UR6, 0xa80, URZ ;  /* 0x00000a8006047890 */ /* 0x008fe8000ff1e0ff */
[----:B------:R-:W-:Y:S09]  /*8080*/  UIADD3.X UR5, UPT, UPT, URZ, UR7, URZ, UP0, !UPT ;  /* 0x00000007ff057290 */ /* 0x000ff200087fe4ff */
[----:B------:R3:W-:Y:S02]  /*8090*/  UTMASTG.3D [UR48], [UR4] ;  /* 0x00000030040073b5 */ /* 0x0007e40008010000 */
[----:B---3--:R0:W-:Y:S02]  /*80a0*/  UTMACMDFLUSH ;  /* 0x00000000000079b7 */ /* 0x0081e40000000000 */
.L_x_123:
[----:B------:R-:W-:Y:S05]  /*80b0*/  BSYNC.RECONVERGENT B0 ;  /* 0x0000000000007941 */ /* 0x000fea0003800200 */
.L_x_122:
[----:B------:R-:W-:Y:S01]  /*80c0*/  UIADD3 UR43, UPT, UPT, UR46, 0x1, URZ ;  /* 0x000000012e2b7890 */ /* 0x000fe2000fffe0ff */
[----:B------:R-:W-:Y:S03]  /*80d0*/  BSSY.RECONVERGENT B0, `(.L_x_124) ;  /* 0x0000005000007945 */ /* 0x000fe60003800200 */
[----:B------:R-:W-:Y:S04]  /*80e0*/  UISETP.NE.AND UP0, UPT, UR43, 0x3, UPT ;  /* 0x000000032b00788c */ /* 0x000fe8000bf05270 */
[----:B------:R-:W-:Y:S01]  /*80f0*/  USEL UR44, UR43, URZ, UP0 ;  /* 0x000000ff2b2c7287 */ /* 0x000fe20008000000 */
[----:B------:R-:W-:Y:S11]  /*8100*/  @P0 BRA `(.L_x_125) ;  /* 0x0000000000040947 */ /* 0x000ff60003800000 */
[----:B------:R-:W-:Y:S04]  /*8110*/  DEPBAR.LE SB0, 0x1 ;  /* 0x000080400000791a */ /* 0x000fe80000000000 */
.L_x_125:
[----:B------:R-:W-:Y:S05]  /*8120*/  BSYNC.RECONVERGENT B0 ;  /* 0x0000000000007941 */ /* 0x000fea0003800200 */
.L_x_124:
[----:B------:R-:W-:Y:S01]  /*8130*/  BAR.SYNC.DEFER_BLOCKING 0x1, 0x80 ;  /* 0x0042000000007b1d */ /* 0x000fe20000010000 */
[----:B------:R-:W-:Y:S01]  /*8140*/  ISETP.NE.AND P1, PT, R102, RZ, PT ;  /* 0x000000ff6600720c */ /* 0x000fe20003f25270 */
[----:B------:R-:W-:Y:S01]  /*8150*/  UISETP.NE.AND UP0, UPT, UR53, URZ, UPT ;  /* 0x000000ff3500728c */ /* 0x000fe2000bf05270 */
[----:B------:R-:W-:Y:S11]  /*8160*/  LEA R3, R110, UR47, 0x3 ;  /* 0x0000002f6e037c11 */ /* 0x000ff6000f8e18ff */
[----:B------:R-:W-:Y:S01]  /*8170*/  @P1 SHF.L.U32 R4, R109, 0x1f, RZ ;  /* 0x0000001f6d041819 */ /* 0x000fe200000006ff */
[----:B------:R-:W-:Y:S06]  /*8180*/  BRA.U !UP0, `(.L_x_126) ;  /* 0x0000000108247547 */ /* 0x000fec000b800000 */
[----:B------:R-:W3:Y:S01]  /*8190*/  S2R R0, SR_CgaCtaId ;  /* 0x0000000000007919 */ /* 0x000ee20000008800 */
[----:B------:R-:W-:Y:S01]  /*81a0*/  IMAD.U32 R2, RZ, RZ, UR52 ;  /* 0x00000034ff027e24 */ /* 0x000fe2000f8e00ff */
[----:B------:R-:W-:Y:S04]  /*81b0*/  UIADD3 UR4, UPT, UPT, UR52, 0x1, URZ ;  /* 0x0000000134047890 */ /* 0x000fe8000fffe0ff */
[----:B------:R-:W-:Y:S01]  /*81c0*/  @P1 LEA R2, R2, UR47, 0x3 ;  /* 0x0000002f02021c11 */ /* 0x000fe2000f8e18ff */
[----:B------:R-:W-:Y:S04]  /*81d0*/  UISETP.NE.AND UP0, UPT, UR4, 0x3, UPT ;  /* 0x000000030400788c */ /* 0x000fe8000bf05270 */
[----:B------:R-:W-:Y:S01]  /*81e0*/  @P1 VIADD R5, R2, 0xa8 ;  /* 0x000000a802051836 */ /* 0x000fe20000000000 */
[----:B------:R-:W-:Y:S04]  /*81f0*/  USEL UR52, UR4, URZ, UP0 ;  /* 0x000000ff04347287 */ /* 0x000fe80008000000 */
[----:B---3--:R-:W-:Y:S04]  /*8200*/  @P1 PRMT R0, R0, 0x654, R5 ;  /* 0x0000065400001816 */ /* 0x008fe80000000005 */
[----:B------:R3:W-:Y:S04]  /*8210*/  @P1 SYNCS.ARRIVE.TRANS64.RED.A1T0 RZ, [R0+URZ], RZ ;  /* 0x000000ff00ff19a7 */ /* 0x0007e800081004ff */
.L_x_126:
[----:B------:R-:W4:Y:S01]  /*8220*/  @P1 SYNCS.PHASECHK.TRANS64.TRYWAIT P0, [R3+URZ+0x90], R4 ;  /* 0x00009004030015a7 */ /* 0x000f2200080011ff */
[----:B------:R-:W-:Y:S01]  /*8230*/  BSSY B1, `(.L_x_127) ;  /* 0x0000015000017945 */ /* 0x000fe20003800000 */
[----:B----4-:R-:W-:Y:S03]  /*8240*/  @P1 SEL R103, RZ, 0x1, !P0 ;  /* 0x00000001ff671807 */ /* 0x010fe60004000000 */
[----:B------:R-:W-:Y:S05]  /*8250*/  @!P1 BRA `(.L_x_128) ;  /* 0x0000000000489947 */ /* 0x000fea0003800000 */
[----:B------:R-:W-:Y:S01]  /*8260*/  ISETP.NE.AND P1, PT, R111, RZ, PT ;  /* 0x000000ff6f00720c */ /* 0x000fe20003f25270 */
[----:B------:R-:W-:Y:S01]  /*8270*/  BSSY B0, `(.L_x_129) ;  /* 0x000000a000007945 */ /* 0x000fe20003800000 */
[----:B------:R-:W-:Y:S11]  /*8280*/  ISETP.NE.AND P0, PT, R103, RZ, PT ;  /* 0x000000ff6700720c */ /* 0x000ff60003f05270 */
[----:B------:R-:W-:Y:S04]  /*8290*/  @P1 IMAD R110, R110, 0x2000, R97 ;  /* 0x000020006e6e1824 */ /* 0x000fe800078e0261 */
[----:B------:R-:W-:Y:S01]  /*82a0*/  @P1 IMAD.IADD R5, R81, 0x1, R110 ;  /* 0x0000000151051824 */ /* 0x000fe200078e026e */
[----:B------:R-:W-:Y:S03]  /*82b0*/  @P1 IADD3 R2, PT, PT, R80, R110, RZ ;  /* 0x0000006e50021210 */ /* 0x000fe60007ffe0ff */
[----:B---3--:R-:W-:Y:S01]  /*82c0*/  @P1 IMAD.IADD R0, R96, 0x1, R5 ;  /* 0x0000000160001824 */ /* 0x008fe200078e0205 */
[----:B------:R-:W-:Y:S06]  /*82d0*/  @P0 BRA `(.L_x_130) ;  /* 0x00000000000c0947 */ /* 0x000fec0003800000 */
[----:B------:R-:W-:Y:S04]  /*82e0*/  SHF.L.U32 R4, R109, 0x1f, RZ ;  /* 0x0000001f6d047819 */ /* 0x000fe800000006ff */
[----:B------:R-:W3:Y:S02]  /*82f0*/  SYNCS.PHASECHK.TRANS64.TRYWAIT P0, [R3+URZ+0x90], R4 ;  /* 0x00009004030075a7 */ /* 0x000ee400080011ff */
[----:B---3--:R-:W-:Y:S05]  /*8300*/  @!P0 BRA `(.L_x_131) ;  /* 0x0000001800d88947 */ /* 0x008fea0003800000 */
.L_x_130:
[----:B------:R-:W-:Y:S05]  /*8310*/  BSYNC B0 ;  /* 0x0000000000007941 */ /* 0x000fea0003800000 */
.L_x_129:
[----:B------:R-:W-:Y:S11]  /*8320*/  ISETP.NE.AND P0, PT, R111, RZ, PT ;  /* 0x000000ff6f00720c */ /* 0x000ff60003f05270 */
[----:B------:R-:W-:Y:S02]  /*8330*/  @!UPT UIADD3 URZ, UPT, UPT, URZ, URZ, URZ ;  /* 0x000000fffffff290 */ /* 0x000fe4000fffe0ff */
[----:B------:R4:W1:Y:S04]  /*8340*/  @P0 LDS.128 R48, [R110] ;  /* 0x000000006e300984 */ /* 0x0008680000000c00 */
[----:B------:R4:W1:Y:S04]  /*8350*/  @P0 LDS.128 R64, [R2+0x20] ;  /* 0x0000200002400984 */ /* 0x0008680000000c00 */
[----:B------:R4:W1:Y:S04]  /*8360*/  @P0 LDS.128 R56, [R5+0x10] ;  /* 0x0000100005380984 */ /* 0x0008680000000c00 */
[----:B------:R4:W1:Y:S02]  /*8370*/  @P0 LDS.128 R72, [R0+0x10] ;  /* 0x0000100000480984 */ /* 0x0008640000000c00 */
.L_x_128:
[----:B------:R-:W-:Y:S05]  /*8380*/  BSYNC B1 ;  /* 0x0000000000017941 */ /* 0x000fea0003800000 */
.L_x_127:
[----:B---34-:R-:W-:Y:S05]  /*8390*/  VIADD R0, R39, 0x20 ;  /* 0x0000002027007836 */ /* 0x018fea0000000000 */
[----:B------:R-:W-:Y:S04]  /*83a0*/  SHF.R.U32.HI R0, RZ, 0x15, R0 ;  /* 0x00000015ff007819 */ /* 0x000fe80000011600 */
[----:B------:R-:W-:Y:S11]  /*83b0*/  LOP3.LUT P0, RZ, R0, 0x3, R85, 0x48, !PT ;  /* 0x0000000300ff7812 */ /* 0x000ff60007804855 */
[----:B------:R-:W-:Y:S02]  /*83c0*/  @!UPT UIADD3 URZ, UPT, UPT, URZ, URZ, URZ ;  /* 0x000000fffffff290 */ /* 0x000fe4000fffe0ff */
[----:B------:R-:W-:Y:S05]  /*83d0*/  @!P0 BRA `(.L_x_132) ;  /* 0x0000000000408947 */ /* 0x000fea0003800000 */
[----:B------:R-:W3:Y:S01]  /*83e0*/  LDCU.64 UR8, c[0x4][0x70] ;  /* 0x01000e00ff0877ac */ /* 0x000ee20008000a00 */
[----:B------:R-:W-:Y:S01]  /*83f0*/  MOV R3, 0x0 ;  /* 0x0000000000037802 */ /* 0x000fe20000000f00 */
[----:B------:R-:W-:Y:S02]  /*8400*/  HFMA2 R12, -RZ, RZ, 0, 5.9604644775390625e-08 ;  /* 0x00000001ff0c7431 */ /* 0x000fe400000001ff */
[----:B------:R-:W-:Y:S02]  /*8410*/  IMAD.MOV.U32 R8, RZ, RZ, 0x192 ;  /* 0x00000192ff087424 */ /* 0x000fe400078e00ff */
[----:B------:R-:W-:Y:S01]  /*8420*/  IMAD.MOV.U32 R13, RZ, RZ, RZ ;  /* 0x000000ffff0d7224 */ /* 0x000fe200078e00ff */
[----:B------:R-:W4:Y:S01]  /*8430*/  LDCU.64 UR6, c[0x4][0x78] ;  /* 0x01000f00ff0677ac */ /* 0x000f220008000a00 */
[----:B------:R-:W1:Y:S01]  /*8440*/  LDC.64 R2, c[0x4][R3] ;  /* 0x0100000003027b82 */ /* 0x000e620000000a00 */
[----:B------:R-:W5:Y:S01]  /*8450*/  LDCU.64 UR4, c[0x4][0x10] ;  /* 0x01000200ff0477ac */ /* 0x000f620008000a00 */
[----:B---3--:R-:W-:Y:S01]  /*8460*/  MOV R5, UR9 ;  /* 0x0000000900057c02 */ /* 0x008fe20008000f00 */
[----:B------:R-:W-:Y:S01]  /*8470*/  IMAD.U32 R4, RZ, RZ, UR8 ;  /* 0x00000008ff047e24 */ /* 0x000fe2000f8e00ff */
[----:B----4-:R-:W-:Y:S01]  /*8480*/  MOV R7, UR7 ;  /* 0x0000000700077c02 */ /* 0x010fe20008000f00 */
[----:B------:R-:W-:Y:S01]  /*8490*/  IMAD.U32 R6, RZ, RZ, UR6 ;  /* 0x00000006ff067e24 */ /* 0x000fe2000f8e00ff */
[----:B-----5:R-:W-:Y:S01]  /*84a0*/  MOV R11, UR5 ;  /* 0x00000005000b7c02 */ /* 0x020fe20008000f00 */
[----:B------:R-:W-:Y:S02]  /*84b0*/  IMAD.U32 R10, RZ, RZ, UR4 ;  /* 0x00000004ff0a7e24 */ /* 0x000fe4000f8e00ff */
[----:B------:R-:W-:Y:S07]  /*84c0*/  LEPC R20, `(.L_x_132) ;  /* 0x000000001014794e */ /* 0x000fee0000000000 */
[----:B-12---:R-:W-:Y:S05]  /*84d0*/  CALL.ABS.NOINC R2 ;  /* 0x0000000002007343 */ /* 0x006fea0003c00000 */
.L_x_132:
[----:B------:R-:W-:Y:S01]  /*84e0*/  ISETP.NE.AND P0, PT, R98, RZ, PT ;  /* 0x000000ff6200720c */ /* 0x000fe20003f05270 */
[----:B------:R-:W-:Y:S05]  /*84f0*/  WARPSYNC.ALL ;  /* 0x0000000000007948 */ /* 0x000fea0003800000 */
[----:B------:R-:W-:Y:S01]  /*8500*/  R2UR UR4, R39 ;  /* 0x00000000270472ca */ /* 0x000fe200000e0000 */
[----:B------:R-:W-:Y:S01]  /*8510*/  BSSY.RECONVERGENT B0, `(.L_x_133) ;  /* 0x0000090000007945 */ /* 0x000fe20003800200 */
[C---:B-1----:R-:W-:Y:S02]  /*8520*/  SHF.L.U32 R40, R48.reuse, 0x10, RZ ;  /* 0x0000001030287819 */ /* 0x042fe400000006ff */
[----:B------:R-:W-:Y:S02]  /*8530*/  LOP3.LUT R42, R48, 0xffff0000, RZ, 0xc0, !PT ;  /* 0xffff0000302a7812 */ /* 0x000fe400078ec0ff */
[C---:B------:R-:W-:Y:S02]  /*8540*/  SHF.L.U32 R43, R49.reuse, 0x10, RZ ;  /* 0x00000010312b7819 */ /* 0x040fe400000006ff */
[----:B------:R-:W-:Y:S02]  /*8550*/  LOP3.LUT R44, R49, 0xffff0000, RZ, 0xc0, !PT ;  /* 0xffff0000312c7812 */ /* 0x000fe400078ec0ff */
[C---:B------:R-:W-:Y:S02]  /*8560*/  SHF.L.U32 R45, R50.reuse, 0x10, RZ ;  /* 0x00000010322d7819 */ /* 0x040fe400000006ff */
[----:B--2---:R-:W-:Y:S01]  /*8570*/  LOP3.LUT R46, R50, 0xffff0000, RZ, 0xc0, !PT ;  /* 0xffff0000322e7812 */ /* 0x004fe200078ec0ff */
[----:B------:R-:W1:Y:S01]  /*8580*/  LDTM.x32 R4, tmem[UR4+0x20] ;  /* 0x00002004000479ee */ /* 0x000e6200082c0000 */
[C---:B------:R-:W-:Y:S01]  /*8590*/  SHF.L.U32 R47, R51.reuse, 0x10, RZ ;  /* 0x00000010332f7819 */ /* 0x040fe200000006ff */
[----:B------:R-:W-:Y:S01]  /*85a0*/  USHF.L.U32 UR4, UR44, 0xd, URZ ;  /* 0x0000000d2c047899 */ /* 0x000fe200080006ff */
[----:B------:R-:W-:Y:S01]  /*85b0*/  LOP3.LUT R48, R51, 0xffff0000, RZ, 0xc0, !PT ;  /* 0xffff000033307812 */ /* 0x000fe200078ec0ff */
[----:B------:R-:W-:Y:S01]  /*85c0*/  NOP ;  /* 0x0000000000007918 */ /* 0x000fe20000000000 */
[C---:B------:R-:W-:Y:S02]  /*85d0*/  SHF.L.U32 R49, R56.reuse, 0x10, RZ ;  /* 0x0000001038317819 */ /* 0x040fe400000006ff */
[----:B------:R-:W-:Y:S02]  /*85e0*/  LOP3.LUT R51, R56, 0xffff0000, RZ, 0xc0, !PT ;  /* 0xffff000038337812 */ /* 0x000fe400078ec0ff */
[C---:B------:R-:W-:Y:S02]  /*85f0*/  SHF.L.U32 R50, R57.reuse, 0x10, RZ ;  /* 0x0000001039327819 */ /* 0x040fe400000006ff */
[----:B------:R-:W-:Y:S02]  /*8600*/  LOP3.LUT R52, R57, 0xffff0000, RZ, 0xc0, !PT ;  /* 0xffff000039347812 */ /* 0x000fe400078ec0ff */
[----:B------:R-:W-:Y:S02]  /*8610*/  IADD3 R116, PT, PT, R97, UR4, RZ ;  /* 0x0000000461747c10 */ /* 0x000fe4000fffe0ff */
[C---:B------:R-:W-:Y:S02]  /*8620*/  SHF.L.U32 R53, R58.reuse, 0x10, RZ ;  /* 0x000000103a357819 */ /* 0x040fe400000006ff */
[----:B------:R-:W-:Y:S02]  /*8630*/  LOP3.LUT R54, R58, 0xffff0000, RZ, 0xc0, !PT ;  /* 0xffff00003a367812 */ /* 0x000fe400078ec0ff */
[----:B------:R-:W-:Y:S02]  /*8640*/  SHF.L.U32 R55, R59, 0x10, RZ ;  /* 0x000000103b377819 */ /* 0x000fe400000006ff */
[----:B------:R-:W-:Y:S02]  /*8650*/  IADD3 R89, PT, PT, R89, 0x100, RZ ;  /* 0x0000010059597810 */ /* 0x000fe40007ffe0ff */
[----:B------:R-:W-:Y:S01]  /*8660*/  LOP3.LUT R56, R59, 0xffff0000, RZ, 0xc0, !PT ;  /* 0xffff00003b387812 */ /* 0x000fe200078ec0ff */
[C---:B-1----:R-:W-:Y:S01]  /*8670*/  FMUL R4, R38.reuse, R4 ;  /* 0x0000000426047220 */ /* 0x042fe20000400000 */
[----:B------:R-:W-:Y:S01]  /*8680*/  IADD3 R103, PT, PT, R81, R116, RZ ;  /* 0x0000007451677210 */ /* 0x000fe20007ffe0ff */
[----:B------:R-:W-:Y:S01]  /*8690*/  FMUL R5, R38, R5 ;  /* 0x0000000526057220 */ /* 0x000fe20000400000 */
[----:B------:R-:W-:Y:S01]  /*86a0*/  SHF.L.U32 R57, R64, 0x10, RZ ;  /* 0x0000001040397819 */ /* 0x000fe200000006ff */
[----:B------:R-:W-:Y:S01]  /*86b0*/  FMUL R6, R38, R6 ;  /* 0x0000000626067220 */ /* 0x000fe20000400000 */
[----:B------:R-:W-:Y:S01]  /*86c0*/  IADD3 R116, PT, PT, R80, R116, RZ ;  /* 0x0000007450747210 */ /* 0x000fe20007ffe0ff */
[----:B------:R-:W-:Y:S01]  /*86d0*/  FMUL R7, R38, R7 ;  /* 0x0000000726077220 */ /* 0x000fe20000400000 */
[----:B------:R-:W-:Y:S01]  /*86e0*/  LOP3.LUT R58, R64, 0xffff0000, RZ, 0xc0, !PT ;  /* 0xffff0000403a7812 */ /* 0x000fe200078ec0ff */
[----:B------:R-:W-:Y:S01]  /*86f0*/  FFMA R4, R41, R40, R4 ;  /* 0x0000002829047223 */ /* 0x000fe20000000004 */
[----:B------:R-:W-:Y:S01]  /*8700*/  SHF.L.U32 R59, R65, 0x10, RZ ;  /* 0x00000010413b7819 */ /* 0x000fe200000006ff */
[C---:B------:R-:W-:Y:S01]  /*8710*/  FMUL R8, R38.reuse, R8 ;  /* 0x0000000826087220 */ /* 0x040fe20000400000 */
[----:B------:R-:W-:Y:S01]  /*8720*/  LOP3.LUT R89, R89, 0xfefffff8, RZ, 0xc0, !PT ;  /* 0xfefffff859597812 */ /* 0x000fe200078ec0ff */
[----:B------:R-:W-:Y:S01]  /*8730*/  FFMA R5, R41, R42, R5 ;  /* 0x0000002a29057223 */ /* 0x000fe20000000005 */
[----:B------:R-:W-:Y:S01]  /*8740*/  LOP3.LUT R60, R65, 0xffff0000, RZ, 0xc0, !PT ;  /* 0xffff0000413c7812 */ /* 0x000fe200078ec0ff */
[----:B------:R-:W-:Y:S01]  /*8750*/  FMUL R9, R38, R9 ;  /* 0x0000000926097220 */ /* 0x000fe20000400000 */
[----:B------:R-:W-:Y:S01]  /*8760*/  SHF.L.U32 R61, R66, 0x10, RZ ;  /* 0x00000010423d7819 */ /* 0x000fe200000006ff */
[----:B------:R1:W-:Y:S01]  /*8770*/  SYNCS.ARRIVE.TRANS64.RED.A1T0 RZ, [R89+URZ], RZ ;  /* 0x000000ff59ff79a7 */ /* 0x0003e200081004ff */
[----:B------:R-:W-:Y:S01]  /*8780*/  F2FP.BF16.F32.PACK_AB R80, R5, R4 ;  /* 0x000000040550723e */ /* 0x000fe200000010ff */
[C---:B------:R-:W-:Y:S01]  /*8790*/  FFMA R6, R41.reuse, R43, R6 ;  /* 0x0000002b29067223 */ /* 0x040fe20000000006 */
[----:B------:R-:W-:Y:S01]  /*87a0*/  IADD3 R117, PT, PT, R96, R103, RZ ;  /* 0x0000006760757210 */ /* 0x000fe20007ffe0ff */
[C---:B------:R-:W-:Y:S01]  /*87b0*/  FFMA R7, R41.reuse, R44, R7 ;  /* 0x0000002c29077223 */ /* 0x040fe20000000007 */
[C---:B------:R-:W-:Y:S01]  /*87c0*/  FFMA R8, R41.reuse, R45, R8 ;  /* 0x0000002d29087223 */ /* 0x040fe20000000008 */
[----:B------:R-:W-:Y:S01]  /*87d0*/  FFMA R9, R41, R46, R9 ;  /* 0x0000002e29097223 */ /* 0x000fe20000000009 */
[----:B------:R-:W-:Y:S01]  /*87e0*/  FMUL R10, R38, R10 ;  /* 0x0000000a260a7220 */ /* 0x000fe20000400000 */
[----:B------:R-:W-:Y:S01]  /*87f0*/  LOP3.LUT R62, R66, 0xffff0000, RZ, 0xc0, !PT ;  /* 0xffff0000423e7812 */ /* 0x000fe200078ec0ff */
[C---:B------:R-:W-:Y:S01]  /*8800*/  FMUL R11, R38.reuse, R11 ;  /* 0x0000000b260b7220 */ /* 0x040fe20000400000 */
[----:B------:R-:W-:Y:S01]  /*8810*/  F2FP.BF16.F32.PACK_AB R81, R7, R6 ;  /* 0x000000060751723e */ /* 0x000fe200000010ff */
[----:B------:R-:W-:Y:S01]  /*8820*/  FFMA R10, R41, R47, R10 ;  /* 0x0000002f290a7223 */ /* 0x000fe2000000000a */
[----:B------:R-:W-:Y:S01]  /*8830*/  F2FP.BF16.F32.PACK_AB R82, R9, R8 ;  /* 0x000000080952723e */ /* 0x000fe200000010ff */
[----:B------:R-:W-:Y:S01]  /*8840*/  FFMA R11, R41, R48, R11 ;  /* 0x00000030290b7223 */ /* 0x000fe2000000000b */
[C---:B------:R-:W-:Y:S01]  /*8850*/  FMUL R0, R38.reuse, R12 ;  /* 0x0000000c26007220 */ /* 0x040fe20000400000 */
[C---:B------:R-:W-:Y:S01]  /*8860*/  FMUL R2, R38.reuse, R13 ;  /* 0x0000000d26027220 */ /* 0x040fe20000400000 */
[C---:B------:R-:W-:Y:S01]  /*8870*/  FMUL R3, R38.reuse, R14 ;  /* 0x0000000e26037220 */ /* 0x040fe20000400000 */
[----:B------:R-:W-:Y:S01]  /*8880*/  SHF.L.U32 R63, R67, 0x10, RZ ;  /* 0x00000010433f7819 */ /* 0x000fe200000006ff */
[----:B------:R-:W-:Y:S01]  /*8890*/  FFMA R0, R41, R49, R0 ;  /* 0x0000003129007223 */ /* 0x000fe20000000000 */
[----:B------:R-:W-:Y:S01]  /*88a0*/  F2FP.BF16.F32.PACK_AB R83, R11, R10 ;  /* 0x0000000a0b53723e */ /* 0x000fe200000010ff */
[----:B------:R-:W-:Y:S01]  /*88b0*/  FFMA R2, R41, R51, R2 ;  /* 0x0000003329027223 */ /* 0x000fe20000000002 */
[C---:B------:R-:W-:Y:S01]  /*88c0*/  FMUL R15, R38.reuse, R15 ;  /* 0x0000000f260f7220 */ /* 0x040fe20000400000 */
[C---:B------:R-:W-:Y:S01]  /*88d0*/  FMUL R12, R38.reuse, R16 ;  /* 0x00000010260c7220 */ /* 0x040fe20000400000 */
[----:B------:R-:W-:Y:S01]  /*88e0*/  FMUL R13, R38, R17 ;  /* 0x00000011260d7220 */ /* 0x000fe20000400000 */
[----:B------:R1:W-:Y:S01]  /*88f0*/  STS.128 [R97+UR4], R80 ;  /* 0x0000005061007988 */ /* 0x0003e20008000c04 */
[----:B------:R-:W-:Y:S01]  /*8900*/  LOP3.LUT R64, R67, 0xffff0000, RZ, 0xc0, !PT ;  /* 0xffff000043407812 */ /* 0x000fe200078ec0ff */
[C---:B------:R-:W-:Y:S01]  /*8910*/  FFMA R3, R41.reuse, R50, R3 ;  /* 0x0000003229037223 */ /* 0x040fe20000000003 */
[----:B------:R-:W-:Y:S01]  /*8920*/  SHF.L.U32 R65, R72, 0x10, RZ ;  /* 0x0000001048417819 */ /* 0x000fe200000006ff */
[C---:B------:R-:W-:Y:S01]  /*8930*/  FFMA R15, R41.reuse, R52, R15 ;  /* 0x00000034290f7223 */ /* 0x040fe2000000000f */
[----:B------:R-:W-:Y:S01]  /*8940*/  F2FP.BF16.F32.PACK_AB R104, R2, R0 ;  /* 0x000000000268723e */ /* 0x000fe200000010ff */
[C---:B------:R-:W-:Y:S01]  /*8950*/  FFMA R12, R41.reuse, R53, R12 ;  /* 0x00000035290c7223 */ /* 0x040fe2000000000c */
[C---:B------:R-:W-:Y:S01]  /*8960*/  FFMA R13, R41.reuse, R54, R13 ;  /* 0x00000036290d7223 */ /* 0x040fe2000000000d */
[C---:B------:R-:W-:Y:S01]  /*8970*/  FMUL R14, R38.reuse, R18 ;  /* 0x00000012260e7220 */ /* 0x040fe20000400000 */
[C---:B------:R-:W-:Y:S01]  /*8980*/  FMUL R19, R38.reuse, R19 ;  /* 0x0000001326137220 */ /* 0x040fe20000400000 */
[C---:B------:R-:W-:Y:S01]  /*8990*/  FMUL R16, R38.reuse, R20 ;  /* 0x0000001426107220 */ /* 0x040fe20000400000 */
[C---:B------:R-:W-:Y:S01]  /*89a0*/  FMUL R17, R38.reuse, R21 ;  /* 0x0000001526117220 */ /* 0x040fe20000400000 */
[C---:B------:R-:W-:Y:S01]  /*89b0*/  FFMA R14, R41.reuse, R55, R14 ;  /* 0x00000037290e7223 */ /* 0x040fe2000000000e */
        /* <DEDUP_REMOVED lines=9> */
[----:B------:R-:W-:Y:S01]  /*8a50*/  FFMA R23, R41, R60, R23 ;  /* 0x0000003c29177223 */ /* 0x000fe20000000017 */
[C---:B------:R-:W-:Y:S01]  /*8a60*/  FMUL R27, R38.reuse, R27 ;  /* 0x0000001b261b7220 */ /* 0x040fe20000400000 */
[----:B------:R-:W-:Y:S01]  /*8a70*/  F2FP.BF16.F32.PACK_AB R105, R15, R3 ;  /* 0x000000030f69723e */ /* 0x000fe200000010ff */
[----:B------:R-:W-:Y:S01]  /*8a80*/  FFMA R20, R41, R61, R20 ;  /* 0x0000003d29147223 */ /* 0x000fe20000000014 */
[----:B------:R-:W-:Y:S01]  /*8a90*/  F2FP.BF16.F32.PACK_AB R106, R13, R12 ;  /* 0x0000000c0d6a723e */ /* 0x000fe200000010ff */
[----:B------:R-:W-:Y:S01]  /*8aa0*/  FMUL R24, R38, R28 ;  /* 0x0000001c26187220 */ /* 0x000fe20000400000 */
[----:B------:R-:W-:Y:S01]  /*8ab0*/  F2FP.BF16.F32.PACK_AB R107, R19, R14 ;  /* 0x0000000e136b723e */ /* 0x000fe200000010ff */
[----:B------:R-:W-:Y:S01]  /*8ac0*/  FFMA R21, R41, R62, R21 ;  /* 0x0000003e29157223 */ /* 0x000fe20000000015 */
[----:B------:R-:W-:Y:S01]  /*8ad0*/  LOP3.LUT R66, R72, 0xffff0000, RZ, 0xc0, !PT ;  /* 0xffff000048427812 */ /* 0x000fe200078ec0ff */
[C---:B------:R-:W-:Y:S01]  /*8ae0*/  FMUL R25, R38.reuse, R29 ;  /* 0x0000001d26197220 */ /* 0x040fe20000400000 */
[----:B------:R-:W-:Y:S01]  /*8af0*/  SHF.L.U32 R67, R73, 0x10, RZ ;  /* 0x0000001049437819 */ /* 0x000fe200000006ff */
[----:B------:R1:W-:Y:S01]  /*8b00*/  STS.128 [R103+0x10], R104 ;  /* 0x0000106867007388 */ /* 0x0003e20000000c00 */
[----:B------:R-:W-:Y:S01]  /*8b10*/  FFMA R22, R41, R63, R22 ;  /* 0x0000003f29167223 */ /* 0x000fe20000000016 */
[----:B------:R-:W-:Y:S01]  /*8b20*/  LOP3.LUT R68, R73, 0xffff0000, RZ, 0xc0, !PT ;  /* 0xffff000049447812 */ /* 0x000fe200078ec0ff */
[----:B------:R-:W-:Y:S01]  /*8b30*/  FMUL R26, R38, R30 ;  /* 0x0000001e261a7220 */ /* 0x000fe20000400000 */
[C---:B------:R-:W-:Y:S01]  /*8b40*/  FFMA R27, R41.reuse, R64, R27 ;  /* 0x00000040291b7223 */ /* 0x040fe2000000001b */
[----:B------:R-:W-:Y:S01]  /*8b50*/  SHF.L.U32 R69, R74, 0x10, RZ ;  /* 0x000000104a457819 */ /* 0x000fe200000006ff */
[----:B------:R-:W-:Y:S01]  /*8b60*/  FMUL R31, R38, R31 ;  /* 0x0000001f261f7220 */ /* 0x000fe20000400000 */
[C---:B------:R-:W-:Y:S01]  /*8b70*/  FFMA R24, R41.reuse, R65, R24 ;  /* 0x0000004129187223 */ /* 0x040fe20000000018 */
[----:B------:R-:W-:Y:S01]  /*8b80*/  LOP3.LUT R70, R74, 0xffff0000, RZ, 0xc0, !PT ;  /* 0xffff00004a467812 */ /* 0x000fe200078ec0ff */
[C---:B------:R-:W-:Y:S01]  /*8b90*/  FMUL R28, R38.reuse, R32 ;  /* 0x00000020261c7220 */ /* 0x040fe20000400000 */
[----:B------:R-:W-:Y:S01]  /*8ba0*/  FFMA R25, R41, R66, R25 ;  /* 0x0000004229197223 */ /* 0x000fe20000000019 */
[----:B------:R-:W-:Y:S01]  /*8bb0*/  SHF.L.U32 R71, R75, 0x10, RZ ;  /* 0x000000104b477819 */ /* 0x000fe200000006ff */
[C---:B------:R-:W-:Y:S01]  /*8bc0*/  FMUL R29, R38.reuse, R33 ;  /* 0x00000021261d7220 */ /* 0x040fe20000400000 */
[----:B------:R-:W-:Y:S01]  /*8bd0*/  FFMA R26, R41, R67, R26 ;  /* 0x00000043291a7223 */ /* 0x000fe2000000001a */
[----:B------:R-:W-:Y:S01]  /*8be0*/  LOP3.LUT R72, R75, 0xffff0000, RZ, 0xc0, !PT ;  /* 0xffff00004b487812 */ /* 0x000fe200078ec0ff */
        /* <DEDUP_REMOVED lines=8> */
[----:B------:R-:W-:Y:S01]  /*8c70*/  FFMA R30, R41, R71, R30 ;  /* 0x00000047291e7223 */ /* 0x000fe2000000001e */
[----:B------:R-:W-:Y:S01]  /*8c80*/  F2FP.BF16.F32.PACK_AB R111, R27, R22 ;  /* 0x000000161b6f723e */ /* 0x000fe200000010ff */
[----:B------:R-:W-:Y:S01]  /*8c90*/  FFMA R35, R41, R72, R35 ;  /* 0x0000004829237223 */ /* 0x000fe20000000023 */
[----:B------:R-:W-:Y:S02]  /*8ca0*/  F2FP.BF16.F32.PACK_AB R112, R25, R24 ;  /* 0x000000181970723e */ /* 0x000fe400000010ff */
[----:B------:R-:W-:Y:S01]  /*8cb0*/  F2FP.BF16.F32.PACK_AB R113, R31, R26 ;  /* 0x0000001a1f71723e */ /* 0x000fe200000010ff */
[----:B------:R1:W-:Y:S01]  /*8cc0*/  STS.128 [R116+0x20], R108 ;  /* 0x0000206c74007388 */ /* 0x0003e20000000c00 */
        /* <DEDUP_REMOVED lines=8> */
[----:B--2---:R-:W2:Y:S02]  /*8d50*/  FENCE.VIEW.ASYNC.S ;  /* 0x00000000000073c6 */ /* 0x004ea40000000000 */
[----:B--2---:R-:W-:Y:S06]  /*8d60*/  BAR.SYNC.DEFER_BLOCKING 0x1, 0x80 ;  /* 0x0042000000007b1d */ /* 0x004fec0000010000 */
[----:B------:R-:W-:Y:S05]  /*8d70*/  @P0 BRA `(.L_x_134) ;  /* 0x0000000000240947 */ /* 0x000fea0003800000 */
[----:B------:R-:W2:Y:S01]  /*8d80*/  LDCU.64 UR10, c[0x0][0x348] ;  /* 0x00006900ff0a77ac */ /* 0x000ea20008000a00 */
[----:B------:R-:W-:Y:S02]  /*8d90*/  UIADD3 UR9, UPT, UPT, UR49, 0x20, URZ ;  /* 0x0000002031097890 */ /* 0x000fe4000fffe0ff */
[----:B------:R-:W-:Y:S02]  /*8da0*/  UIADD3 UR8, UPT, UPT, UR47, 0x200, UR4 ;  /* 0x000002002f087890 */ /* 0x000fe4000fffe004 */
[----:B--2---:R-:W-:Y:S03]  /*8db0*/  UIADD3 UR6, UP0, UPT, UR10, 0xa80, URZ ;  /* 0x00000a800a067890 */ /* 0x004fe6000ff1e0ff */
[----:B------:R-:W-:Y:S01]  /*8dc0*/  UMOV UR10, UR50 ;  /* 0x00000032000a7c82 */ /* 0x000fe20008000000 */
[----:B------:R-:W-:Y:S03]  /*8dd0*/  UIADD3.X UR7, UPT, UPT, URZ, UR11, URZ, UP0, !UPT ;  /* 0x0000000bff077290 */ /* 0x000fe600087fe4ff */
[----:B------:R-:W-:Y:S06]  /*8de0*/  UMOV UR11, UR36 ;  /* 0x00000024000b7c82 */ /* 0x000fec0008000000 */
[----:B------:R2:W-:Y:S02]  /*8df0*/  UTMASTG.3D [UR8], [UR6] ;  /* 0x00000008060073b5 */ /* 0x0005e40008010000 */
[----:B--2---:R0:W-:Y:S02]  /*8e00*/  UTMACMDFLUSH ;  /* 0x00000000000079b7 */ /* 0x0041e40000000000 */
.L_x_134:
[----:B------:R-:W-:Y:S05]  /*8e10*/  BSYNC.RECONVERGENT B0 ;  /* 0x0000000000007941 */ /* 0x000fea0003800200 */
.L_x_133:
[----:B------:R-:W-:Y:S01]  /*8e20*/  UIADD3 UR4, UPT, UPT, UR44, 0x1, URZ ;  /* 0x000000012c047890 */ /* 0x000fe2000fffe0ff */
[----:B------:R-:W-:Y:S03]  /*8e30*/  BSSY.RECONVERGENT B0, `(.L_x_135) ;  /* 0x0000008000007945 */ /* 0x000fe60003800200 */
[----:B------:R-:W-:Y:S04]  /*8e40*/  UISETP.NE.AND UP0, UPT, UR4, 0x3, UPT ;  /* 0x000000030400788c */ /* 0x000fe8000bf05270 */
[----:B------:R-:W-:Y:S02]  /*8e50*/  UISETP.EQ.XOR UP1, UPT, UR43, 0x3, !UP0 ;  /* 0x000000032b00788c */ /* 0x000fe4000c722a70 */
[----:B------:R-:W-:Y:S02]  /*8e60*/  USEL UR46, UR4, URZ, UP0 ;  /* 0x000000ff042e7287 */ /* 0x000fe40008000000 */
[----:B------:R-:W-:Y:S04]  /*8e70*/  USEL UR5, URZ, 0x1, !UP1 ;  /* 0x00000001ff057887 */ /* 0x000fe8000c800000 */
[----:B------:R-:W-:Y:S01]  /*8e80*/  ULOP3.LUT UR54, UR54, UR5, URZ, 0x3c, !UPT ;  /* 0x0000000536367292 */ /* 0x000fe2000f8e3cff */
[----:B------:R-:W-:Y:S11]  /*8e90*/  @P0 BRA `(.L_x_136) ;  /* 0x0000000000040947 */ /* 0x000ff60003800000 */
[----:B------:R-:W-:Y:S04]  /*8ea0*/  DEPBAR.LE SB0, 0x1 ;  /* 0x000080400000791a */ /* 0x000fe80000000000 */
.L_x_136:
[----:B------:R-:W-:Y:S05]  /*8eb0*/  BSYNC.RECONVERGENT B0 ;  /* 0x0000000000007941 */ /* 0x000fea0003800200 */
.L_x_135:
[----:B------:R-:W-:Y:S01]  /*8ec0*/  BAR.SYNC.DEFER_BLOCKING 0x1, 0x80 ;  /* 0x0042000000007b1d */ /* 0x000fe20000010000 */
[----:B------:R-:W-:Y:S01]  /*8ed0*/  UISETP.NE.AND UP0, UPT, UR53, -0x2, UPT ;  /* 0xfffffffe3500788c */ /* 0x000fe2000bf05270 */
[----:B------:R-:W-:Y:S08]  /*8ee0*/  IADD3 R0, PT, PT, R36, 0x1, RZ ;  /* 0x0000000124007810 */ /* 0x000ff00007ffe0ff */
[----:B------:R-:W-:Y:S05]  /*8ef0*/  BRA.U !UP0, `(.L_x_137) ;  /* 0x0000000108287547 */ /* 0x000fea000b800000 */
[----:B------:R-:W2:Y:S01]  /*8f00*/  S2R R2, SR_CgaCtaId ;  /* 0x0000000000027919 */ /* 0x000ea20000008800 */
[----:B------:R-:W-:Y:S01]  /*8f10*/  ISETP.NE.AND P0, PT, R102, RZ, PT ;  /* 0x000000ff6600720c */ /* 0x000fe20003f05270 */
[----:B------:R-:W-:Y:S01]  /*8f20*/  IMAD.U32 R3, RZ, RZ, UR52 ;  /* 0x00000034ff037e24 */ /* 0x000fe2000f8e00ff */
[----:B------:R-:W-:Y:S04]  /*8f30*/  UIADD3 UR4, UPT, UPT, UR52, 0x1, URZ ;  /* 0x0000000134047890 */ /* 0x000fe8000fffe0ff */
[----:B------:R-:W-:Y:S04]  /*8f40*/  UISETP.NE.AND UP0, UPT, UR4, 0x3, UPT ;  /* 0x000000030400788c */ /* 0x000fe8000bf05270 */
[----:B------:R-:W-:Y:S03]  /*8f50*/  USEL UR52, UR4, URZ, UP0 ;  /* 0x000000ff04347287 */ /* 0x000fe60008000000 */
[----:B------:R-:W-:Y:S05]  /*8f60*/  @P0 LEA R3, R3, UR47, 0x3 ;  /* 0x0000002f03030c11 */ /* 0x000fea000f8e18ff */
[----:B------:R-:W-:Y:S05]  /*8f70*/  @P0 VIADD R3, R3, 0xa8 ;  /* 0x000000a803030836 */ /* 0x000fea0000000000 */
[----:B--2---:R-:W-:Y:S04]  /*8f80*/  @P0 PRMT R2, R2, 0x654, R3 ;  /* 0x0000065402020816 */ /* 0x004fe80000000003 */
[----:B------:R2:W-:Y:S03]  /*8f90*/  @P0 SYNCS.ARRIVE.TRANS64.RED.A1T0 RZ, [R2+URZ], RZ ;  /* 0x000000ff02ff09a7 */ /* 0x0005e600081004ff */
.L_x_137:
[----:B------:R-:W-:Y:S01]  /*8fa0*/  R2UR UR6, R101 ;  /* 0x00000000650672ca */ /* 0x000fe200000e0000 */
[----:B------:R-:W-:Y:S01]  /*8fb0*/  UIADD3 UR53, UPT, UPT, UR53, 0x2, URZ ;  /* 0x0000000235357890 */ /* 0x000fe2000fffe0ff */
[----:B------:R-:W-:Y:S01]  /*8fc0*/  R2UR UR5, R86 ;  /* 0x00000000560572ca */ /* 0x000fe200000e0000 */
[----:B------:R-:W-:Y:S01]  /*8fd0*/  UMOV UR36, UR63 ;  /* 0x0000003f00247c82 */ /* 0x000fe20008000000 */
[----:B------:R-:W-:Y:S02]  /*8fe0*/  R2UR UR4, R87 ;  /* 0x00000000570472ca */ /* 0x000fe400000e0000 */
[----:B------:R-:W-:Y:S02]  /*8ff0*/  ISETP.NE.AND P0, PT, R91, 0x2, PT ;  /* 0x000000025b00780c */ /* 0x000fe40003f05270 */
[----:B------:R-:W-:Y:S02]  /*9000*/  ISETP.NE.AND P1, PT, R0, 0x2, PT ;  /* 0x000000020000780c */ /* 0x000fe40003f25270 */
[----:B------:R-:W-:Y:S02]  /*9010*/  SEL R3, RZ, 0x1, P0 ;  /* 0x00000001ff037807 */ /* 0x000fe40000000000 */
[----:B--2---:R-:W-:Y:S01]  /*9020*/  SEL R2, RZ, 0x1, P1 ;  /* 0x00000001ff027807 */ /* 0x004fe20000800000 */
[----:B------:R-:W-:Y:S01]  /*9030*/  UISETP.NE.AND UP0, UPT, UR6, URZ, UPT ;  /* 0x000000ff0600728c */ /* 0x000fe2000bf05270 */
[----:B------:R-:W-:Y:S01]  /*9040*/  LOP3.LUT R94, R94, R3, RZ, 0x3c, !PT ;  /* 0x000000035e5e7212 */ /* 0x000fe200078e3cff */
[----:B------:R-:W-:Y:S01]  /*9050*/  UIADD3 UR26, UPT, UPT, UR37, UR5, URZ ;  /* 0x00000005251a7290 */ /* 0x000fe2000fffe0ff */
[----:B------:R-:W-:Y:S01]  /*9060*/  LOP3.LUT R95, R95, R2, RZ, 0x3c, !PT ;  /* 0x000000025f5f7212 */ /* 0x000fe200078e3cff */
[----:B------:R-:W-:Y:S01]  /*9070*/  UIADD3 UR27, UPT, UPT, UR38, UR4, URZ ;  /* 0x00000004261b7290 */ /* 0x000fe2000fffe0ff */
[----:B------:R-:W-:Y:S02]  /*9080*/  SEL R91, R91, RZ, P0 ;  /* 0x000000ff5b5b7207 */ /* 0x000fe40000000000 */
[----:B------:R-:W-:Y:S02]  /*9090*/  SEL R36, R0, RZ, P1 ;  /* 0x000000ff00247207 */ /* 0x000fe40000800000 */
[----:B------:R-:W-:Y:S07]  /*90a0*/  BRA.U UP0, `(.L_x_138) ;  /* 0xffffffd500887547 */ /* 0x000fee000b83ffff */
[----:B------:R-:W-:-:S13]  /*90b0*/  R2UR UR4, R88 ;  /* 0x00000000580472ca */ /* 0x000fda00000e0000 */
[----:B------:R-:W-:-:S09]  /*90c0*/  UISETP.NE.AND UP0, UPT, UR4, URZ, UPT ;  /* 0x000000ff0400728c */ /* 0x000fd2000bf05270 */
[----:B------:R-:W-:Y:S05]  /*90d0*/  BRA.U !UP0, `(.L_x_139) ;  /* 0x0000000108487547 */ /* 0x000fea000b800000 */
[----:B------:R-:W2:Y:S02]  /*90e0*/  LDCU.64 UR4, c[0x0][0xc90] ;  /* 0x00019200ff0477ac */ /* 0x000ea40008000a00 */
[----:B--2---:R-:W-:-:S04]  /*90f0*/  UISETP.NE.U32.AND UP0, UPT, UR4, URZ, UPT ;  /* 0x000000ff0400728c */ /* 0x004fc8000bf05070 */
[----:B------:R-:W-:-:S09]  /*9100*/  UISETP.NE.AND.EX UP0, UPT, UR5, URZ, UPT, UP0 ;  /* 0x000000ff0500728c */ /* 0x000fd2000bf05300 */
[----:B------:R-:W-:Y:S05]  /*9110*/  BRA.U UP0, `(.L_x_140) ;  /* 0x00000001000c7547 */ /* 0x000fea000b800000 */
[----:B------:R-:W-:-:S13]  /*9120*/  FSETP.NEU.AND P0, PT, R41, RZ, PT ;  /* 0x000000ff2900720b */ /* 0x000fda0003f0d000 */
[----:B------:R-:W-:Y:S05]  /*9130*/  @!P0 EXIT ;  /* 0x000000000000894d */ /* 0x000fea0003800000 */
[----:B------:R-:W-:Y:S05]  /*9140*/  BRA `(.L_x_139) ;  /* 0x00000000002c7947 */ /* 0x000fea0003800000 */
.L_x_140:
[----:B------:R-:W-:Y:S01]  /*9150*/  ISETP.NE.AND P0, PT, R90, RZ, PT ;  /* 0x000000ff5a00720c */ /* 0x000fe20003f05270 */
[----:B------:R-:W-:-:S12]  /*9160*/  BSSY.RECONVERGENT B0, `(.L_x_139) ;  /* 0x0000009000007945 */ /* 0x000fd80003800200 */
[----:B------:R-:W-:Y:S05]  /*9170*/  @P0 BRA `(.L_x_141) ;  /* 0x0000000000140947 */ /* 0x000fea0003800000 */
[----:B------:R-:W2:Y:S02]  /*9180*/  LDCU.64 UR4, c[0x0][0xc88] ;  /* 0x00019100ff0477ac */ /* 0x000ea40008000a00 */
[----:B--2---:R-:W-:-:S04]  /*9190*/  ISETP.NE.U32.AND P0, PT, RZ, UR4, PT ;  /* 0x00000004ff007c0c */ /* 0x004fc8000bf05070 */
[----:B------:R-:W-:-:S13]  /*91a0*/  ISETP.NE.AND.EX P0, PT, RZ, UR5, PT, P0 ;  /* 0x00000005ff007c0c */ /* 0x000fda000bf05300 */
[----:B------:R-:W-:Y:S05]  /*91b0*/  @!P0 EXIT ;  /* 0x000000000000894d */ /* 0x000fea0003800000 */
[----:B------:R-:W-:Y:S05]  /*91c0*/  BRA `(.L_x_142) ;  /* 0x0000000000087947 */ /* 0x000fea0003800000 */
.L_x_141:
[----:B------:R-:W-:-:S13]  /*91d0*/  FSETP.NEU.AND P0, PT, R41, RZ, PT ;  /* 0x000000ff2900720b */ /* 0x000fda0003f0d000 */
[----:B------:R-:W-:Y:S05]  /*91e0*/  @!P0 EXIT ;  /* 0x000000000000894d */ /* 0x000fea0003800000 */
.L_x_142:
[----:B------:R-:W-:Y:S05]  /*91f0*/  BSYNC.RECONVERGENT B0 ;  /* 0x0000000000007941 */ /* 0x000fea0003800200 */
.L_x_139:
[----:B------:R-:W2:Y:S01]  /*9200*/  S2UR UR5, SR_CgaCtaId ;  /* 0x00000000000579c3 */ /* 0x000ea20000008800 */
[----:B------:R-:W-:Y:S01]  /*9210*/  ULEA UR4, UR52, UR47, 0x3 ;  /* 0x0000002f34047291 */ /* 0x000fe2000f8e18ff */
[----:B------:R-:W-:-:S04]  /*9220*/  DEPBAR.LE SB0, 0x0 ;  /* 0x000080000000791a */ /* 0x000fc80000000000 */
[----:B------:R-:W-:-:S04]  /*9230*/  UIADD3 UR4, UPT, UPT, UR4, 0xa8, URZ ;  /* 0x000000a804047890 */ /* 0x000fc8000fffe0ff */
[----:B--2---:R-:W-:-:S09]  /*9240*/  UPRMT UR4, UR5, 0x654, UR4 ;  /* 0x0000065405047896 */ /* 0x004fd20008000004 */
[----:B------:R-:W-:Y:S01]  /*9250*/  SYNCS.ARRIVE.TRANS64.RED.A1T0 RZ, [UR4], RZ ;  /* 0x000000ffffff79a7 */ /* 0x000fe20008100404 */
[----:B------:R-:W-:Y:S05]  /*9260*/  EXIT ;  /* 0x000000000000794d */ /* 0x000fea0003800000 */
.L_x_25:
[----:B-1----:R1:W2:Y:S02]  /*9270*/  SYNCS.PHASECHK.TRANS64.TRYWAIT P0, [R0+URZ+0x120], R3 ;  /* 0x00012003000075a7 */ /* 0x0022a400080011ff */
[----:B--2---:R-:W-:Y:S05]  /*9280*/  @!P0 NANOSLEEP.SYNCS 0x989680 ;  /* 0x009896800000895d */ /* 0x004fea0003900000 */
[----:B------:R-:W2:Y:S02]  /*9290*/  @!P0 SYNCS.PHASECHK.TRANS64 P0, [R0+URZ+0x120], R3 ;  /* 0x00012003000085a7 */ /* 0x000ea400080010ff */
[----:B--2---:R-:W-:Y:S05]  /*92a0*/  @!P0 BRA `(.L_x_25) ;  /* 0xfffffffc00f08947 */ /* 0x004fea000383ffff */
[----:B------:R-:W-:Y:S05]  /*92b0*/  BRA `(.L_x_143) ;  /* 0xffffff8800687947 */ /* 0x000fea000383ffff */
.L_x_28:
[----:B-1----:R-:W-:-:S07]  /*92c0*/  MOV R0, UR5 ;  /* 0x0000000500007c02 */ /* 0x002fce0008000f00 */
.L_x_144:
[----:B-1----:R1:W2:Y:S02]  /*92d0*/  SYNCS.PHASECHK.TRANS64.TRYWAIT P0, [R0+URZ+0x48], R3 ;  /* 0x00004803000075a7 */ /* 0x0022a400080011ff */
[----:B--2---:R-:W-:Y:S05]  /*92e0*/  @!P0 NANOSLEEP.SYNCS 0x989680 ;  /* 0x009896800000895d */ /* 0x004fea0003900000 */
[----:B------:R-:W2:Y:S02]  /*92f0*/  @!P0 SYNCS.PHASECHK.TRANS64 P0, [R0+URZ+0x48], R3 ;  /* 0x00004803000085a7 */ /* 0x000ea400080010ff */
[----:B--2---:R-:W-:Y:S05]  /*9300*/  @!P0 BRA `(.L_x_144) ;  /* 0xfffffffc00f08947 */ /* 0x004fea000383ffff */
[----:B------:R-:W-:Y:S05]  /*9310*/  BRA `(.L_x_27) ;  /* 0xffffff8800cc7947 */ /* 0x000fea000383ffff */
.L_x_37:
[----:B-1----:R-:W-:-:S07]  /*9320*/  MOV R0, UR6 ;  /* 0x0000000600007c02 */ /* 0x002fce0008000f00 */
.L_x_145:
[----:B-1----:R1:W2:Y:S02]  /*9330*/  SYNCS.PHASECHK.TRANS64.TRYWAIT P0, [R0+URZ+0x48], R3 ;  /* 0x00004803000075a7 */ /* 0x0022a400080011ff */
[----:B--2---:R-:W-:Y:S05]  /*9340*/  @!P0 NANOSLEEP.SYNCS 0x989680 ;  /* 0x009896800000895d */ /* 0x004fea0003900000 */
[----:B------:R-:W2:Y:S02]  /*9350*/  @!P0 SYNCS.PHASECHK.TRANS64 P0, [R0+URZ+0x48], R3 ;  /* 0x00004803000085a7 */ /* 0x000ea400080010ff */
[----:B--2---:R-:W-:Y:S05]  /*9360*/  @!P0 BRA `(.L_x_145) ;  /* 0xfffffffc00f08947 */ /* 0x004fea000383ffff */
[----:B------:R-:W-:Y:S05]  /*9370*/  BRA `(.L_x_36) ;  /* 0xffffff8c00e87947 */ /* 0x000fea000383ffff */
.L_x_44:
[----:B-1----:R1:W4:Y:S02]  /*9380*/  SYNCS.PHASECHK.TRANS64.TRYWAIT P0, [R3+URZ+0xd0], R0 ;  /* 0x0000d000030075a7 */ /* 0x00232400080011ff */
[----:B----4-:R-:W-:Y:S05]  /*9390*/  @!P0 NANOSLEEP.SYNCS 0x989680 ;  /* 0x009896800000895d */ /* 0x010fea0003900000 */
[----:B------:R-:W4:Y:S02]  /*93a0*/  @!P0 SYNCS.PHASECHK.TRANS64 P0, [R3+URZ+0xd0], R0 ;  /* 0x0000d000030085a7 */ /* 0x000f2400080010ff */
[----:B----4-:R-:W-:Y:S05]  /*93b0*/  @!P0 BRA `(.L_x_44) ;  /* 0xfffffffc00f08947 */ /* 0x010fea000383ffff */
[----:B------:R-:W-:Y:S05]  /*93c0*/  BRA `(.L_x_146) ;  /* 0xffffff9000e07947 */ /* 0x000fea000383ffff */
.L_x_48:
[----:B-1----:R-:W-:-:S07]  /*93d0*/  MOV R0, UR4 ;  /* 0x0000000400007c02 */ /* 0x002fce0008000f00 */
.L_x_147:
[----:B-1----:R1:W2:Y:S02]  /*93e0*/  SYNCS.PHASECHK.TRANS64.TRYWAIT P0, [R0+URZ], R3 ;  /* 0x00000003000075a7 */ /* 0x0022a400080011ff */
[----:B--2---:R-:W-:Y:S05]  /*93f0*/  @!P0 NANOSLEEP.SYNCS 0x989680 ;  /* 0x009896800000895d */ /* 0x004fea0003900000 */
[----:B------:R-:W2:Y:S02]  /*9400*/  @!P0 SYNCS.PHASECHK.TRANS64 P0, [R0+URZ], R3 ;  /* 0x00000003000085a7 */ /* 0x000ea400080010ff */
[----:B--2---:R-:W-:Y:S05]  /*9410*/  @!P0 BRA `(.L_x_147) ;  /* 0xfffffffc00f08947 */ /* 0x004fea000383ffff */
[----:B------:R-:W-:Y:S05]  /*9420*/  BRA `(.L_x_148) ;  /* 0xffffff98008c7947 */ /* 0x000fea000383ffff */
.L_x_49:
[----:B------:R-:W-:-:S07]  /*9430*/  MOV R0, UR5 ;  /* 0x0000000500007c02 */ /* 0x000fce0008000f00 */
.L_x_149:
[----:B-1----:R1:W2:Y:S02]  /*9440*/  SYNCS.PHASECHK.TRANS64.TRYWAIT P0, [R0+URZ], R3 ;  /* 0x00000003000075a7 */ /* 0x0022a400080011ff */
[----:B--2---:R-:W-:Y:S05]  /*9450*/  @!P0 NANOSLEEP.SYNCS 0x989680 ;  /* 0x009896800000895d */ /* 0x004fea0003900000 */
[----:B------:R-:W2:Y:S02]  /*9460*/  @!P0 SYNCS.PHASECHK.TRANS64 P0, [R0+URZ], R3 ;  /* 0x00000003000085a7 */ /* 0x000ea400080010ff */
[----:B--2---:R-:W-:Y:S05]  /*9470*/  @!P0 BRA `(.L_x_149) ;  /* 0xfffffffc00f08947 */ /* 0x004fea000383ffff */
[----:B------:R-:W-:Y:S05]  /*9480*/  BRA `(.L_x_150) ;  /* 0xffffff9800987947 */ /* 0x000fea000383ffff */
.L_x_50:
[----:B------:R-:W-:-:S07]  /*9490*/  MOV R0, UR5 ;  /* 0x0000000500007c02 */ /* 0x000fce0008000f00 */
.L_x_151:
[----:B-1----:R1:W2:Y:S02]  /*94a0*/  SYNCS.PHASECHK.TRANS64.TRYWAIT P0, [R0+URZ], R3 ;  /* 0x00000003000075a7 */ /* 0x0022a400080011ff */
[----:B--2---:R-:W-:Y:S05]  /*94b0*/  @!P0 NANOSLEEP.SYNCS 0x989680 ;  /* 0x009896800000895d */ /* 0x004fea0003900000 */
[----:B------:R-:W2:Y:S02]  /*94c0*/  @!P0 SYNCS.PHASECHK.TRANS64 P0, [R0+URZ], R3 ;  /* 0x00000003000085a7 */ /* 0x000ea400080010ff */
[----:B--2---:R-:W-:Y:S05]  /*94d0*/  @!P0 BRA `(.L_x_151) ;  /* 0xfffffffc00f08947 */ /* 0x004fea000383ffff */
[----:B------:R-:W-:Y:S05]  /*94e0*/  BRA `(.L_x_152) ;  /* 0xffffff9800a47947 */ /* 0x000fea000383ffff */
.L_x_51:
[----:B------:R-:W-:-:S07]  /*94f0*/  MOV R0, UR5 ;  /* 0x0000000500007c02 */ /* 0x000fce0008000f00 */
.L_x_153:
[----:B-1----:R1:W2:Y:S02]  /*9500*/  SYNCS.PHASECHK.TRANS64.TRYWAIT P0, [R0+URZ], R3 ;  /* 0x00000003000075a7 */ /* 0x0022a400080011ff */
[----:B--2---:R-:W-:Y:S05]  /*9510*/  @!P0 NANOSLEEP.SYNCS 0x989680 ;  /* 0x009896800000895d */ /* 0x004fea0003900000 */
[----:B------:R-:W2:Y:S02]  /*9520*/  @!P0 SYNCS.PHASECHK.TRANS64 P0, [R0+URZ], R3 ;  /* 0x00000003000085a7 */ /* 0x000ea400080010ff */
[----:B--2---:R-:W-:Y:S05]  /*9530*/  @!P0 BRA `(.L_x_153) ;  /* 0xfffffffc00f08947 */ /* 0x004fea000383ffff */
[----:B------:R-:W-:Y:S05]  /*9540*/  BRA `(.L_x_154) ;  /* 0xffffff9800b07947 */ /* 0x000fea000383ffff */
.L_x_52:
[----:B------:R-:W-:-:S07]  /*9550*/  MOV R0, UR5 ;  /* 0x0000000500007c02 */ /* 0x000fce0008000f00 */
.L_x_155:
[----:B-1----:R1:W2:Y:S02]  /*9560*/  SYNCS.PHASECHK.TRANS64.TRYWAIT P0, [R0+URZ], R3 ;  /* 0x00000003000075a7 */ /* 0x0022a400080011ff */
[----:B--2---:R-:W-:Y:S05]  /*9570*/  @!P0 NANOSLEEP.SYNCS 0x989680 ;  /* 0x009896800000895d */ /* 0x004fea0003900000 */
[----:B------:R-:W2:Y:S02]  /*9580*/  @!P0 SYNCS.PHASECHK.TRANS64 P0, [R0+URZ], R3 ;  /* 0x00000003000085a7 */ /* 0x000ea400080010ff */
[----:B--2---:R-:W-:Y:S05]  /*9590*/  @!P0 BRA `(.L_x_155) ;  /* 0xfffffffc00f08947 */ /* 0x004fea000383ffff */
[----:B------:R-:W-:Y:S05]  /*95a0*/  BRA `(.L_x_156) ;  /* 0xffffff9800bc7947 */ /* 0x000fea000383ffff */
.L_x_53:
[----:B------:R-:W-:-:S07]  /*95b0*/  MOV R0, UR5 ;  /* 0x0000000500007c02 */ /* 0x000fce0008000f00 */
.L_x_157:
[----:B-1----:R1:W2:Y:S02]  /*95c0*/  SYNCS.PHASECHK.TRANS64.TRYWAIT P0, [R0+URZ], R3 ;  /* 0x00000003000075a7 */ /* 0x0022a400080011ff */
[----:B--2---:R-:W-:Y:S05]  /*95d0*/  @!P0 NANOSLEEP.SYNCS 0x989680 ;  /* 0x009896800000895d */ /* 0x004fea0003900000 */
[----:B------:R-:W2:Y:S02]  /*95e0*/  @!P0 SYNCS.PHASECHK.TRANS64 P0, [R0+URZ], R3 ;  /* 0x00000003000085a7 */ /* 0x000ea400080010ff */
[----:B--2---:R-:W-:Y:S05]  /*95f0*/  @!P0 BRA `(.L_x_157) ;  /* 0xfffffffc00f08947 */ /* 0x004fea000383ffff */
[----:B------:R-:W-:Y:S05]  /*9600*/  BRA `(.L_x_158) ;  /* 0xffffff9800c87947 */ /* 0x000fea000383ffff */
.L_x_54:
[----:B------:R-:W-:-:S07]  /*9610*/  MOV R0, UR5 ;  /* 0x0000000500007c02 */ /* 0x000fce0008000f00 */
.L_x_159:
[----:B-1----:R1:W2:Y:S02]  /*9620*/  SYNCS.PHASECHK.TRANS64.TRYWAIT P0, [R0+URZ], R3 ;  /* 0x00000003000075a7 */ /* 0x0022a400080011ff */
[----:B--2---:R-:W-:Y:S05]  /*9630*/  @!P0 NANOSLEEP.SYNCS 0x989680 ;  /* 0x009896800000895d */ /* 0x004fea0003900000 */
[----:B------:R-:W2:Y:S02]  /*9640*/  @!P0 SYNCS.PHASECHK.TRANS64 P0, [R0+URZ], R3 ;  /* 0x00000003000085a7 */ /* 0x000ea400080010ff */
[----:B--2---:R-:W-:Y:S05]  /*9650*/  @!P0 BRA `(.L_x_159) ;  /* 0xfffffffc00f08947 */ /* 0x004fea000383ffff */
[----:B------:R-:W-:Y:S05]  /*9660*/  BRA `(.L_x_160) ;  /* 0xffffff9800d47947 */ /* 0x000fea000383ffff */
.L_x_55:
[----:B------:R-:W-:-:S07]  /*9670*/  MOV R0, UR5 ;  /* 0x0000000500007c02 */ /* 0x000fce0008000f00 */
.L_x_161:
[----:B-1----:R1:W2:Y:S02]  /*9680*/  SYNCS.PHASECHK.TRANS64.TRYWAIT P0, [R0+URZ], R3 ;  /* 0x00000003000075a7 */ /* 0x0022a400080011ff */
[----:B--2---:R-:W-:Y:S05]  /*9690*/  @!P0 NANOSLEEP.SYNCS 0x989680 ;  /* 0x009896800000895d */ /* 0x004fea0003900000 */
[----:B------:R-:W2:Y:S02]  /*96a0*/  @!P0 SYNCS.PHASECHK.TRANS64 P0, [R0+URZ], R3 ;  /* 0x00000003000085a7 */ /* 0x000ea400080010ff */
[----:B--2---:R-:W-:Y:S05]  /*96b0*/  @!P0 BRA `(.L_x_161) ;  /* 0xfffffffc00f08947 */ /* 0x004fea000383ffff */
[----:B------:R-:W-:Y:S05]  /*96c0*/  BRA `(.L_x_162) ;  /* 0xffffff9800e07947 */ /* 0x000fea000383ffff */
.L_x_58:
[----:B--2---:R2:W3:Y:S02]  /*96d0*/  SYNCS.PHASECHK.TRANS64.TRYWAIT P0, [R0+URZ+0x110], R5 ;  /* 0x00011005000075a7 */ /* 0x0044e400080011ff */
[----:B---3--:R-:W-:Y:S05]  /*96e0*/  @!P0 NANOSLEEP.SYNCS 0x989680 ;  /* 0x009896800000895d */ /* 0x008fea0003900000 */
[----:B------:R-:W3:Y:S02]  /*96f0*/  @!P0 SYNCS.PHASECHK.TRANS64 P0, [R0+URZ+0x110], R5 ;  /* 0x00011005000085a7 */ /* 0x000ee400080010ff */
[----:B---3--:R-:W-:Y:S05]  /*9700*/  @!P0 BRA `(.L_x_58) ;  /* 0xfffffffc00f08947 */ /* 0x008fea000383ffff */
[----:B------:R-:W-:Y:S05]  /*9710*/  BRA `(.L_x_163) ;  /* 0xffffff9c00447947 */ /* 0x000fea000383ffff */
.L_x_59:
[----:B------:R-:W-:-:S07]  /*9720*/  MOV R0, UR4 ;  /* 0x0000000400007c02 */ /* 0x000fce0008000f00 */
.L_x_164:
[----:B--2---:R2:W3:Y:S02]  /*9730*/  SYNCS.PHASECHK.TRANS64.TRYWAIT P0, [R0+URZ+0xe0], R7 ;  /* 0x0000e007000075a7 */ /* 0x0044e400080011ff */
[----:B---3--:R-:W-:Y:S05]  /*9740*/  @!P0 NANOSLEEP.SYNCS 0x989680 ;  /* 0x009896800000895d */ /* 0x008fea0003900000 */
[----:B------:R-:W3:Y:S02]  /*9750*/  @!P0 SYNCS.PHASECHK.TRANS64 P0, [R0+URZ+0xe0], R7 ;  /* 0x0000e007000085a7 */ /* 0x000ee400080010ff */
[----:B---3--:R-:W-:Y:S05]  /*9760*/  @!P0 BRA `(.L_x_164) ;  /* 0xfffffffc00f08947 */ /* 0x008fea000383ffff */
[----:B------:R-:W-:Y:S05]  /*9770*/  BRA `(.L_x_165) ;  /* 0xffffff9c00547947 */ /* 0x000fea000383ffff */
.L_x_60:
[----:B--2---:R2:W3:Y:S02]  /*9780*/  SYNCS.PHASECHK.TRANS64.TRYWAIT P1, [R0+URZ+0xd0], R5 ;  /* 0x0000d005000075a7 */ /* 0x0044e400080211ff */
[----:B---3--:R-:W-:Y:S05]  /*9790*/  @!P1 NANOSLEEP.SYNCS 0x989680 ;  /* 0x009896800000995d */ /* 0x008fea0003900000 */
[----:B------:R-:W3:Y:S02]  /*97a0*/  @!P1 SYNCS.PHASECHK.TRANS64 P1, [R0+URZ+0xd0], R5 ;  /* 0x0000d005000095a7 */ /* 0x000ee400080210ff */
[----:B---3--:R-:W-:Y:S05]  /*97b0*/  @!P1 BRA `(.L_x_60) ;  /* 0xfffffffc00f09947 */ /* 0x008fea000383ffff */
[----:B------:R-:W-:Y:S05]  /*97c0*/  BRA `(.L_x_166) ;  /* 0xffffff9c00847947 */ /* 0x000fea000383ffff */
.L_x_63:
[----:B------:R-:W-:-:S07]  /*97d0*/  MOV R0, UR4 ;  /* 0x0000000400007c02 */ /* 0x000fce0008000f00 */
.L_x_167:
[----:B--2---:R2:W3:Y:S02]  /*97e0*/  SYNCS.PHASECHK.TRANS64.TRYWAIT P0, [R0+URZ+0xe0], R3 ;  /* 0x0000e003000075a7 */ /* 0x0044e400080011ff */
[----:B---3--:R-:W-:Y:S05]  /*97f0*/  @!P0 NANOSLEEP.SYNCS 0x989680 ;  /* 0x009896800000895d */ /* 0x008fea0003900000 */
[----:B------:R-:W3:Y:S02]  /*9800*/  @!P0 SYNCS.PHASECHK.TRANS64 P0, [R0+URZ+0xe0], R3 ;  /* 0x0000e003000085a7 */ /* 0x000ee400080010ff */
[----:B---3--:R-:W-:Y:S05]  /*9810*/  @!P0 BRA `(.L_x_167) ;  /* 0xfffffffc00f08947 */ /* 0x008fea000383ffff */
[----:B------:R-:W-:Y:S05]  /*9820*/  BRA `(.L_x_62) ;  /* 0xffffff9c00d87947 */ /* 0x000fea000383ffff */
.L_x_72:
[----:B--2---:R-:W-:-:S04]  /*9830*/  MOV R5, UR5 ;  /* 0x0000000500057c02 */ /* 0x004fc80008000f00 */
[----:B------:R2:W3:Y:S03]  /*9840*/  SYNCS.PHASECHK.TRANS64.TRYWAIT P0, [R5+URZ+0x8], R6 ;  /* 0x00000806050075a7 */ /* 0x0004e600080011ff */
[----:B---3--:R-:W-:Y:S05]  /*9850*/  @!P0 NANOSLEEP.SYNCS 0x989680 ;  /* 0x009896800000895d */ /* 0x008fea0003900000 */
[----:B------:R-:W3:Y:S02]  /*9860*/  @!P0 SYNCS.PHASECHK.TRANS64 P0, [R5+URZ+0x8], R6 ;  /* 0x00000806050085a7 */ /* 0x000ee400080010ff */
[----:B---3--:R-:W-:Y:S05]  /*9870*/  @!P0 BRA `(.L_x_72) ;  /* 0xfffffffc00ec8947 */ /* 0x008fea000383ffff */
[----:B------:R-:W-:Y:S05]  /*9880*/  BRA `(.L_x_71) ;  /* 0xffffffa000907947 */ /* 0x000fea000383ffff */
.L_x_74:
[----:B------:R-:W-:Y:S01]  /*9890*/  BSSY B0, `(.L_x_168) ;  /* 0x0000006000007945 */ /* 0x000fe20003800000 */
[----:B------:R-:W-:-:S07]  /*98a0*/  MOV R15, 0xffffffff ;  /* 0xffffffff000f7802 */ /* 0x000fce0000000f00 */
[----:B-12--5:R-:W-:Y:S05]  /*98b0*/  WARPSYNC.COLLECTIVE R15, `(.L_x_169) ;  /* 0x000000000f0c7348 */ /* 0x026fea0003c00000 */
[----:B------:R-:W-:Y:S02]  /*98c0*/  ELECT P6, UR79, PT ;  /* 0x00000000004f782f */ /* 0x000fe400038c0000 */
[----:B------:R-:W-:Y:S01]  /*98d0*/  MOV R14, UR79 ;  /* 0x0000004f000e7c02 */ /* 0x000fe20008000f00 */
[----:B-12--5:R-:W-:Y:S10]  /*98e0*/  ENDCOLLECTIVE ;  /* 0x000000000000791b */ /* 0x026ff40003800000 */
.L_x_169:
[----:B------:R-:W-:Y:S05]  /*98f0*/  BSYNC B0 ;  /* 0x0000000000007941 */ /* 0x000fea0003800000 */
.L_x_168:
[----:B------:R-:W-:Y:S01]  /*9900*/  PLOP3.LUT P0, PT, P6, PT, PT, 0x80, 0x8 ;  /* 0x000000000008781c */ /* 0x000fe2000370f070 */
[----:B------:R-:W-:-:S12]  /*9910*/  BRA `(.L_x_170) ;  /* 0xffffffa000bc7947 */ /* 0x000fd8000383ffff */
.L_x_76:
[----:B--2---:R-:W-:-:S04]  /*9920*/  MOV R3, UR5 ;  /* 0x0000000500037c02 */ /* 0x004fc80008000f00 */
[----:B------:R2:W3:Y:S03]  /*9930*/  SYNCS.PHASECHK.TRANS64.TRYWAIT P0, [R3+URZ+0x8], R4 ;  /* 0x00000804030075a7 */ /* 0x0004e600080011ff */
[----:B---3--:R-:W-:Y:S05]  /*9940*/  @!P0 NANOSLEEP.SYNCS 0x989680 ;  /* 0x009896800000895d */ /* 0x008fea0003900000 */
[----:B------:R-:W3:Y:S02]  /*9950*/  @!P0 SYNCS.PHASECHK.TRANS64 P0, [R3+URZ+0x8], R4 ;  /* 0x00000804030085a7 */ /* 0x000ee400080010ff */
[----:B---3--:R-:W-:Y:S05]  /*9960*/  @!P0 BRA `(.L_x_76) ;  /* 0xfffffffc00ec8947 */ /* 0x008fea000383ffff */
[----:B------:R-:W-:Y:S05]  /*9970*/  BRA `(.L_x_75) ;  /* 0xffffffa000c07947 */ /* 0x000fea000383ffff */
.L_x_77:
[----:B-1----:R1:W2:Y:S02]  /*9980*/  SYNCS.PHASECHK.TRANS64.TRYWAIT P0, [R2+URZ+0xd0], R5 ;  /* 0x0000d005020075a7 */ /* 0x0022a400080011ff */
[----:B--2---:R-:W-:Y:S05]  /*9990*/  @!P0 NANOSLEEP.SYNCS 0x989680 ;  /* 0x009896800000895d */ /* 0x004fea0003900000 */
[----:B------:R-:W2:Y:S02]  /*99a0*/  @!P0 SYNCS.PHASECHK.TRANS64 P0, [R2+URZ+0xd0], R5 ;  /* 0x0000d005020085a7 */ /* 0x000ea400080010ff */
[----:B--2---:R-:W-:Y:S05]  /*99b0*/  @!P0 BRA `(.L_x_77) ;  /* 0xfffffffc00f08947 */ /* 0x004fea000383ffff */
[----:B------:R-:W-:Y:S05]  /*99c0*/  BRA `(.L_x_171) ;  /* 0xffffffa800007947 */ /* 0x000fea000383ffff */
.L_x_81:
[----:B------:R-:W-:-:S07]  /*99d0*/  MOV R0, UR57 ;  /* 0x0000003900007c02 */ /* 0x000fce0008000f00 */
.L_x_172:
[----:B-1----:R1:W2:Y:S02]  /*99e0*/  SYNCS.PHASECHK.TRANS64.TRYWAIT P0, [R0+URZ+0x100], R5 ;  /* 0x00010005000075a7 */ /* 0x0022a400080011ff */
[----:B--2---:R-:W-:Y:S05]  /*99f0*/  @!P0 NANOSLEEP.SYNCS 0x989680 ;  /* 0x009896800000895d */ /* 0x004fea0003900000 */
[----:B------:R-:W2:Y:S02]  /*9a00*/  @!P0 SYNCS.PHASECHK.TRANS64 P0, [R0+URZ+0x100], R5 ;  /* 0x00010005000085a7 */ /* 0x000ea400080010ff */
[----:B--2---:R-:W-:Y:S05]  /*9a10*/  @!P0 BRA `(.L_x_172) ;  /* 0xfffffffc00f08947 */ /* 0x004fea000383ffff */
[----:B------:R-:W-:Y:S05]  /*9a20*/  BRA `(.L_x_173) ;  /* 0xffffffac00987947 */ /* 0x000fea000383ffff */
.L_x_84:
[----:B------:R-:W-:Y:S07]  /*9a30*/  MOV R0, UR7 ;  /* 0x0000000700007c02 */ /* 0x000fee0008000f00 */
.L_x_174:
[----:B-1----:R1:W2:Y:S02]  /*9a40*/  SYNCS.PHASECHK.TRANS64.TRYWAIT P0, [R0+URZ], R5 ;  /* 0x00000005000075a7 */ /* 0x0022a400080011ff */
[----:B--2---:R-:W-:Y:S05]  /*9a50*/  @!P0 NANOSLEEP.SYNCS 0x989680 ;  /* 0x009896800000895d */ /* 0x004fea0003900000 */
[----:B------:R-:W2:Y:S02]  /*9a60*/  @!P0 SYNCS.PHASECHK.TRANS64 P0, [R0+URZ], R5 ;  /* 0x00000005000085a7 */ /* 0x000ea400080010ff */
[----:B--2---:R-:W-:Y:S05]  /*9a70*/  @!P0 BRA `(.L_x_174) ;  /* 0xfffffffc00f08947 */ /* 0x004fea000383ffff */
[----:B------:R-:W-:Y:S05]  /*9a80*/  BRA `(.L_x_83) ;  /* 0xffffffac00f87947 */ /* 0x000fea000383ffff */
.L_x_88:
[----:B-1----:R-:W-:-:S07]  /*9a90*/  MOV R0, UR4 ;  /* 0x0000000400007c02 */ /* 0x002fce0008000f00 */
.L_x_175:
[----:B-1----:R1:W2:Y:S02]  /*9aa0*/  SYNCS.PHASECHK.TRANS64.TRYWAIT P0, [R0+URZ], R3 ;  /* 0x00000003000075a7 */ /* 0x0022a400080011ff */
[----:B--2---:R-:W-:Y:S05]  /*9ab0*/  @!P0 NANOSLEEP.SYNCS 0x989680 ;  /* 0x009896800000895d */ /* 0x004fea0003900000 */
[----:B------:R-:W2:Y:S02]  /*9ac0*/  @!P0 SYNCS.PHASECHK.TRANS64 P0, [R0+URZ], R3 ;  /* 0x00000003000085a7 */ /* 0x000ea400080010ff */
[----:B--2---:R-:W-:Y:S05]  /*9ad0*/  @!P0 BRA `(.L_x_175) ;  /* 0xfffffffc00f08947 */ /* 0x004fea000383ffff */
[----:B------:R-:W-:Y:S05]  /*9ae0*/  BRA `(.L_x_176) ;  /* 0xffffffb400107947 */ /* 0x000fea000383ffff */
.L_x_91:
[----:B------:R-:W-:-:S07]  /*9af0*/  MOV R0, UR31 ;  /* 0x0000001f00007c02 */ /* 0x000fce0008000f00 */
.L_x_177:
[----:B-1----:R1:W2:Y:S02]  /*9b00*/  SYNCS.PHASECHK.TRANS64.TRYWAIT P1, [R0+URZ+0x130], R3 ;  /* 0x00013003000075a7 */ /* 0x0022a400080211ff */
[----:B--2---:R-:W-:Y:S05]  /*9b10*/  @!P1 NANOSLEEP.SYNCS 0x989680 ;  /* 0x009896800000995d */ /* 0x004fea0003900000 */
[----:B------:R-:W2:Y:S02]  /*9b20*/  @!P1 SYNCS.PHASECHK.TRANS64 P1, [R0+URZ+0x130], R3 ;  /* 0x00013003000095a7 */ /* 0x000ea400080210ff */
[----:B--2---:R-:W-:Y:S05]  /*9b30*/  @!P1 BRA `(.L_x_177) ;  /* 0xfffffffc00f09947 */ /* 0x004fea000383ffff */
[----:B------:R-:W-:Y:S05]  /*9b40*/  BRA `(.L_x_178) ;  /* 0xffffffb4005c7947 */ /* 0x000fea000383ffff */
.L_x_96:
[----:B--2---:R2:W3:Y:S02]  /*9b50*/  SYNCS.PHASECHK.TRANS64.TRYWAIT P0, [R8+URZ+0xd0], R5 ;  /* 0x0000d005080075a7 */ /* 0x0044e400080011ff */
[----:B---3--:R-:W-:Y:S05]  /*9b60*/  @!P0 NANOSLEEP.SYNCS 0x989680 ;  /* 0x009896800000895d */ /* 0x008fea0003900000 */
[----:B------:R-:W3:Y:S02]  /*9b70*/  @!P0 SYNCS.PHASECHK.TRANS64 P0, [R8+URZ+0xd0], R5 ;  /* 0x0000d005080085a7 */ /* 0x000ee400080010ff */
[----:B---3--:R-:W-:Y:S05]  /*9b80*/  @!P0 BRA `(.L_x_96) ;  /* 0xfffffffc00f08947 */ /* 0x008fea000383ffff */
[----:B------:R-:W-:Y:S05]  /*9b90*/  BRA `(.L_x_179) ;  /* 0xffffffb800887947 */ /* 0x000fea000383ffff */
.L_x_99:
[----:B------:R-:W-:Y:S07]  /*9ba0*/  MOV R0, UR24 ;  /* 0x0000001800007c02 */ /* 0x000fee0008000f00 */
.L_x_180:
[----:B--2---:R2:W3:Y:S02]  /*9bb0*/  SYNCS.PHASECHK.TRANS64.TRYWAIT P1, [R0+URZ+0xc8], R5 ;  /* 0x0000c805000075a7 */ /* 0x0044e400080211ff */
[----:B---3--:R-:W-:Y:S05]  /*9bc0*/  @!P1 NANOSLEEP.SYNCS 0x989680 ;  /* 0x009896800000995d */ /* 0x008fea0003900000 */
[----:B------:R-:W3:Y:S02]  /*9bd0*/  @!P1 SYNCS.PHASECHK.TRANS64 P1, [R0+URZ+0xc8], R5 ;  /* 0x0000c805000095a7 */ /* 0x000ee400080210ff */
[----:B---3--:R-:W-:Y:S05]  /*9be0*/  @!P1 BRA `(.L_x_180) ;  /* 0xfffffffc00f09947 */ /* 0x008fea000383ffff */
[----:B------:R-:W-:Y:S05]  /*9bf0*/  BRA `(.L_x_98) ;  /* 0xffffffc000007947 */ /* 0x000fea000383ffff */
.L_x_102:
[----:B------:R-:W-:Y:S07]  /*9c00*/  MOV R0, UR4 ;  /* 0x0000000400007c02 */ /* 0x000fee0008000f00 */
.L_x_181:
[----:B--2---:R2:W3:Y:S02]  /*9c10*/  SYNCS.PHASECHK.TRANS64.TRYWAIT P0, [R0+URZ+0xa8], R5 ;  /* 0x0000a805000075a7 */ /* 0x0044e400080011ff */
[----:B---3--:R-:W-:Y:S05]  /*9c20*/  @!P0 NANOSLEEP.SYNCS 0x989680 ;  /* 0x009896800000895d */ /* 0x008fea0003900000 */
[----:B------:R-:W3:Y:S02]  /*9c30*/  @!P0 SYNCS.PHASECHK.TRANS64 P0, [R0+URZ+0xa8], R5 ;  /* 0x0000a805000085a7 */ /* 0x000ee400080010ff */
[----:B---3--:R-:W-:Y:S05]  /*9c40*/  @!P0 BRA `(.L_x_181) ;  /* 0xfffffffc00f08947 */ /* 0x008fea000383ffff */
[----:B------:R-:W-:Y:S05]  /*9c50*/  BRA `(.L_x_182) ;  /* 0xffffffc0005c7947 */ /* 0x000fea000383ffff */
.L_x_103:
[----:B------:R-:W-:Y:S07]  /*9c60*/  MOV R5, UR5 ;  /* 0x0000000500057c02 */ /* 0x000fee0008000f00 */
.L_x_183:
[----:B--2---:R2:W3:Y:S02]  /*9c70*/  SYNCS.PHASECHK.TRANS64.TRYWAIT P0, [R5+URZ+0xa8], R0 ;  /* 0x0000a800050075a7 */ /* 0x0044e400080011ff */
[----:B---3--:R-:W-:Y:S05]  /*9c80*/  @!P0 NANOSLEEP.SYNCS 0x989680 ;  /* 0x009896800000895d */ /* 0x008fea0003900000 */
[----:B------:R-:W3:Y:S02]  /*9c90*/  @!P0 SYNCS.PHASECHK.TRANS64 P0, [R5+URZ+0xa8], R0 ;  /* 0x0000a800050085a7 */ /* 0x000ee400080010ff */
[----:B---3--:R-:W-:Y:S05]  /*9ca0*/  @!P0 BRA `(.L_x_183) ;  /* 0xfffffffc00f08947 */ /* 0x008fea000383ffff */
[----:B------:R-:W-:Y:S05]  /*9cb0*/  BRA `(.L_x_184) ;  /* 0xffffffc000c87947 */ /* 0x000fea000383ffff */
.L_x_105:
[----:B------:R-:W-:-:S07]  /*9cc0*/  MOV R0, UR4 ;  /* 0x0000000400007c02 */ /* 0x000fce0008000f00 */
.L_x_185:
[----:B--2---:R2:W3:Y:S02]  /*9cd0*/  SYNCS.PHASECHK.TRANS64.TRYWAIT P0, [R0+URZ], R3 ;  /* 0x00000003000075a7 */ /* 0x0044e400080011ff */
[----:B---3--:R-:W-:Y:S05]  /*9ce0*/  @!P0 NANOSLEEP.SYNCS 0x989680 ;  /* 0x009896800000895d */ /* 0x008fea0003900000 */
[----:B------:R-:W3:Y:S02]  /*9cf0*/  @!P0 SYNCS.PHASECHK.TRANS64 P0, [R0+URZ], R3 ;  /* 0x00000003000085a7 */ /* 0x000ee400080010ff */
[----:B---3--:R-:W-:Y:S05]  /*9d00*/  @!P0 BRA `(.L_x_185) ;  /* 0xfffffffc00f08947 */ /* 0x008fea000383ffff */
[----:B------:R-:W-:Y:S05]  /*9d10*/  BRA `(.L_x_186) ;  /* 0xffffffc400607947 */ /* 0x000fea000383ffff */
.L_x_106:
[----:B------:R-:W-:-:S07]  /*9d20*/  MOV R0, UR5 ;  /* 0x0000000500007c02 */ /* 0x000fce0008000f00 */
.L_x_187:
[----:B--2---:R2:W3:Y:S02]  /*9d30*/  SYNCS.PHASECHK.TRANS64.TRYWAIT P0, [R0+URZ], R3 ;  /* 0x00000003000075a7 */ /* 0x0044e400080011ff */
[----:B---3--:R-:W-:Y:S05]  /*9d40*/  @!P0 NANOSLEEP.SYNCS 0x989680 ;  /* 0x009896800000895d */ /* 0x008fea0003900000 */
[----:B------:R-:W3:Y:S02]  /*9d50*/  @!P0 SYNCS.PHASECHK.TRANS64 P0, [R0+URZ], R3 ;  /* 0x00000003000085a7 */ /* 0x000ee400080010ff */
[----:B---3--:R-:W-:Y:S05]  /*9d60*/  @!P0 BRA `(.L_x_187) ;  /* 0xfffffffc00f08947 */ /* 0x008fea000383ffff */
[----:B------:R-:W-:Y:S05]  /*9d70*/  BRA `(.L_x_188) ;  /* 0xffffffc4006c7947 */ /* 0x000fea000383ffff */
.L_x_108:
[----:B-1----:R1:W2:Y:S02]  /*9d80*/  SYNCS.PHASECHK.TRANS64.TRYWAIT P0, [R3+URZ+0xd0], R0 ;  /* 0x0000d000030075a7 */ /* 0x0022a400080011ff */
[----:B--2---:R-:W-:Y:S05]  /*9d90*/  @!P0 NANOSLEEP.SYNCS 0x989680 ;  /* 0x009896800000895d */ /* 0x004fea0003900000 */
[----:B------:R-:W2:Y:S02]  /*9da0*/  @!P0 SYNCS.PHASECHK.TRANS64 P0, [R3+URZ+0xd0], R0 ;  /* 0x0000d000030085a7 */ /* 0x000ea400080010ff */
[----:B--2---:R-:W-:Y:S05]  /*9db0*/  @!P0 BRA `(.L_x_108) ;  /* 0xfffffffc00f08947 */ /* 0x004fea000383ffff */
[----:B------:R-:W-:Y:S05]  /*9dc0*/  BRA `(.L_x_189) ;  /* 0xffffffc800547947 */ /* 0x000fea000383ffff */
.L_x_118:
[----:B-1----:R1:W2:Y:S02]  /*9dd0*/  SYNCS.PHASECHK.TRANS64.TRYWAIT P1, [R0+URZ+0x90], R3 ;  /* 0x00009003000075a7 */ /* 0x0022a400080211ff */
[----:B--2---:R-:W-:Y:S05]  /*9de0*/  @!P1 NANOSLEEP.SYNCS 0x989680 ;  /* 0x009896800000995d */ /* 0x004fea0003900000 */
[----:B------:R-:W2:Y:S02]  /*9df0*/  @!P1 SYNCS.PHASECHK.TRANS64 P1, [R0+URZ+0x90], R3 ;  /* 0x00009003000095a7 */ /* 0x000ea400080210ff */
[----:B--2---:R-:W-:Y:S05]  /*9e00*/  @!P1 BRA `(.L_x_118) ;  /* 0xfffffffc00f09947 */ /* 0x004fea000383ffff */
[----:B------:R-:W-:Y:S05]  /*9e10*/  BRA `(.L_x_117) ;  /* 0xffffffd400ec7947 */ /* 0x000fea000383ffff */
.L_x_120:
[----:B-1----:R1:W4:Y:S02]  /*9e20*/  SYNCS.PHASECHK.TRANS64.TRYWAIT P0, [R89+URZ+0xf0], R2 ;  /* 0x0000f002590075a7 */ /* 0x00232400080011ff */
[----:B----4-:R-:W-:Y:S05]  /*9e30*/  @!P0 NANOSLEEP.SYNCS 0x989680 ;  /* 0x009896800000895d */ /* 0x010fea0003900000 */
[----:B------:R-:W4:Y:S02]  /*9e40*/  @!P0 SYNCS.PHASECHK.TRANS64 P0, [R89+URZ+0xf0], R2 ;  /* 0x0000f002590085a7 */ /* 0x000f2400080010ff */
[----:B----4-:R-:W-:Y:S05]  /*9e50*/  @!P0 BRA `(.L_x_120) ;  /* 0xfffffffc00f08947 */ /* 0x010fea000383ffff */
[----:B------:R-:W-:Y:S05]  /*9e60*/  BRA `(.L_x_119) ;  /* 0xffffffd800247947 */ /* 0x000fea000383ffff */
.L_x_131:
[----:B---3--:R3:W4:Y:S02]  /*9e70*/  SYNCS.PHASECHK.TRANS64.TRYWAIT P0, [R3+URZ+0x90], R4 ;  /* 0x00009004030075a7 */ /* 0x00872400080011ff */
[----:B----4-:R-:W-:Y:S05]  /*9e80*/  @!P0 NANOSLEEP.SYNCS 0x989680 ;  /* 0x009896800000895d */ /* 0x010fea0003900000 */
[----:B------:R-:W4:Y:S02]  /*9e90*/  @!P0 SYNCS.PHASECHK.TRANS64 P0, [R3+URZ+0x90], R4 ;  /* 0x00009004030085a7 */ /* 0x000f2400080010ff */
[----:B----4-:R-:W-:Y:S05]  /*9ea0*/  @!P0 BRA `(.L_x_131) ;  /* 0xfffffffc00f08947 */ /* 0x010fea000383ffff */
[----:B------:R-:W-:Y:S05]  /*9eb0*/  BRA `(.L_x_130) ;  /* 0xffffffe400147947 */ /* 0x000fea000383ffff */
        .weak           $__internal_0_$__cuda_sm10x_tcgen05_guardrail_trap_col_being_dealloced_not_returned_by_alloc
        .type           $__internal_0_$__cuda_sm10x_tcgen05_guardrail_trap_col_being_dealloced_not_returned_by_alloc,@function
        .size           $__internal_0_$__cuda_sm10x_tcgen05_guardrail_trap_col_being_dealloced_not_returned_by_alloc,($__internal_1_$__cuda_sm10x_tcgen05_guardrail_trap_phase_invalid_during_alloc - $__internal_0_$__cuda_sm10x_tcgen05_guardrail_trap_col_being_dealloced_not_returned_by_alloc)
$__internal_0_$__cuda_sm10x_tcgen05_guardrail_trap_col_being_dealloced_not_returned_by_alloc:
[----:B------:R-:W-:Y:S05]  /*9ec0*/  BPT.TRAP 0x1 ;  /* 0x000000040000795c */ /* 0x000fea0000300000 */
[----:B------:R-:W-:-:S04]  /*9ed0*/  HFMA2 R3, -RZ, RZ, 0, 0 ;  /* 0x00000000ff037431 */ /* 0x000fc800000001ff */
[----:B------:R-:W-:Y:S05]  /*9ee0*/  RET.REL.NODEC R2 `(_ZN7cutlass13device_kernelINS_4gemm6kernel13GemmUniversalIN4cute5tupleIJiiiiEEENS1_10collective13CollectiveMmaINS1_46MainloopSm100TmaUmmaWarpSpecializedBlockScaledILi9ELi2ELi2ENS5_IJNS4_1CILi8EEENSA_ILi1EEESC_EEEEENS5_IJNSA_ILi256EEENSA_ILi64EEENSA_ILi128EEEEEENS5_IJNS_12float_e4m3_tENS_13float_ue8m0_tEEEENS5_IJNS5_IJlSC_lEEENS4_6LayoutINS5_IJNS5_IJNS5_IJNSA_ILi32EEENSA_ILi4EEEEEEiEEESR_NS5_IJSC_iEEEEEENS5_IJNS5_IJNS5_IJNSA_ILi16EEESP_EEEiEEENS5_IJNS5_IJNSA_ILi0EEESC_EEENSA_ILi512EEEEEENS5_IJSX_iEEEEEEEEEEESL_S14_NS4_8TiledMMAINS4_8MMA_AtomIJNS4_27SM100_MMA_MXF8F6F4_2x1SM_SSISJ_SJ_fSK_Li256ELi64ELNS4_4UMMA5MajorE0ELS19_0ELNS18_7ScaleInE0ELS1A_0EEEEEENSN_INS5_IJSC_SC_SC_EEENS5_IJSX_SX_SX_EEEEENS5_IJNS4_10UnderscoreES1G_S1G_EEEEENS5_IJNS4_18SM100_TMA_2SM_LOADES1J_EEENS5_IJNS4_14ComposedLayoutINS4_7SwizzleILi3ELi4ELi3EEENS4_18smem_ptr_flag_bitsILi8EEENSN_INS5_IJSB_SH_EEENS5_IJSH_SC_EEEEEEENSN_INS5_IJNS5_IJNS5_IJSQ_SC_EEENS5_IJSO_SC_EEEEEESC_NS5_IJSP_SC_EEEEEENS5_IJNS5_IJNS5_IJSV_SZ_EEESY_EEESX_NS5_IJSC_SZ_EEEEEEEEEEEvNS4_8identityENS5_IJNS4_28SM100_TMA_2SM_LOAD_MULTICASTES26_EEES24_vS25_EENS_8epilogue10collective18CollectiveEpilogueINS29_23Sm100TmaWarpSpecializedILi3ELi2ELi32ELb1ELb0EEEJNS5_IJSH_SG_SH_EEENS5_IJNSN_ISH_SC_EENSN_ISO_SC_EEEEENS_10bfloat16_tESM_S2I_SM_NS29_6fusion15FusionCallbacksIS2D_NS2J_17LinearCombinationIS2I_fS2I_fLNS_15FloatRoundStyleE2EEES2E_S2H_JEEENS4_5SM1004TMEM4LOAD26SM100_TMEM_LOAD_32dp32b32xENS4_13SM90_TMA_LOADENS1L_INS1M_ILi2ELi4ELi3EEENS1O_ILi16EEENSN_INS5_IJSB_SO_EEES1V_EEEENS4_39AutoVectorizingCopyWithAssumedAlignmentILi128EEENS4_14SM90_TMA_STOREES2Y_S30_S30_EEEvvEEEEvNT_6ParamsE) ;  /* 0xffffff6002447950 */ /* 0x000fea0003c3ffff */
        .weak           $__internal_1_$__cuda_sm10x_tcgen05_guardrail_trap_phase_invalid_during_alloc
        .type           $__internal_1_$__cuda_sm10x_tcgen05_guardrail_trap_phase_invalid_during_alloc,@function
        .size           $__internal_1_$__cuda_sm10x_tcgen05_guardrail_trap_phase_invalid_during_alloc,($__internal_2_$__cuda_sm10x_tcgen05_guardrail_trap_unallocated_columns_being_dealloced - $__internal_1_$__cuda_sm10x_tcgen05_guardrail_trap_phase_invalid_during_alloc)
$__internal_1_$__cuda_sm10x_tcgen05_guardrail_trap_phase_invalid_during_alloc:
[----:B------:R-:W-:Y:S05]  /*9ef0*/  BPT.TRAP 0x1 ;  /* 0x000000040000795c */ /* 0x000fea0000300000 */
[----:B------:R-:W-:-:S04]  /*9f00*/  MOV R5, 0x0 ;  /* 0x0000000000057802 */ /* 0x000fc80000000f00 */
[----:B------:R-:W-:Y:S05]  /*9f10*/  RET.REL.NODEC R4 `(_ZN7cutlass13device_kernelINS_4gemm6kernel13GemmUniversalIN4cute5tupleIJiiiiEEENS1_10collective13CollectiveMmaINS1_46MainloopSm100TmaUmmaWarpSpecializedBlockScaledILi9ELi2ELi2ENS5_IJNS4_1CILi8EEENSA_ILi1EEESC_EEEEENS5_IJNSA_ILi256EEENSA_ILi64EEENSA_ILi128EEEEEENS5_IJNS_12float_e4m3_tENS_13float_ue8m0_tEEEENS5_IJNS5_IJlSC_lEEENS4_6LayoutINS5_IJNS5_IJNS5_IJNSA_ILi32EEENSA_ILi4EEEEEEiEEESR_NS5_IJSC_iEEEEEENS5_IJNS5_IJNS5_IJNSA_ILi16EEESP_EEEiEEENS5_IJNS5_IJNSA_ILi0EEESC_EEENSA_ILi512EEEEEENS5_IJSX_iEEEEEEEEEEESL_S14_NS4_8TiledMMAINS4_8MMA_AtomIJNS4_27SM100_MMA_MXF8F6F4_2x1SM_SSISJ_SJ_fSK_Li256ELi64ELNS4_4UMMA5MajorE0ELS19_0ELNS18_7ScaleInE0ELS1A_0EEEEEENSN_INS5_IJSC_SC_SC_EEENS5_IJSX_SX_SX_EEEEENS5_IJNS4_10UnderscoreES1G_S1G_EEEEENS5_IJNS4_18SM100_TMA_2SM_LOADES1J_EEENS5_IJNS4_14ComposedLayoutINS4_7SwizzleILi3ELi4ELi3EEENS4_18smem_ptr_flag_bitsILi8EEENSN_INS5_IJSB_SH_EEENS5_IJSH_SC_EEEEEEENSN_INS5_IJNS5_IJNS5_IJSQ_SC_EEENS5_IJSO_SC_EEEEEESC_NS5_IJSP_SC_EEEEEENS5_IJNS5_IJNS5_IJSV_SZ_EEESY_EEESX_NS5_IJSC_SZ_EEEEEEEEEEEvNS4_8identityENS5_IJNS4_28SM100_TMA_2SM_LOAD_MULTICASTES26_EEES24_vS25_EENS_8epilogue10collective18CollectiveEpilogueINS29_23Sm100TmaWarpSpecializedILi3ELi2ELi32ELb1ELb0EEEJNS5_IJSH_SG_SH_EEENS5_IJNSN_ISH_SC_EENSN_ISO_SC_EEEEENS_10bfloat16_tESM_S2I_SM_NS29_6fusion15FusionCallbacksIS2D_NS2J_17LinearCombinationIS2I_fS2I_fLNS_15FloatRoundStyleE2EEES2E_S2H_JEEENS4_5SM1004TMEM4LOAD26SM100_TMEM_LOAD_32dp32b32xENS4_13SM90_TMA_LOADENS1L_INS1M_ILi2ELi4ELi3EEENS1O_ILi16EEENSN_INS5_IJSB_SO_EEES1V_EEEENS4_39AutoVectorizingCopyWithAssumedAlignmentILi128EEENS4_14SM90_TMA_STOREES2Y_S30_S30_EEEvvEEEEvNT_6ParamsE) ;  /* 0xffffff6004387950 */ /* 0x000fea0003c3ffff */
        .weak           $__internal_2_$__cuda_sm10x_tcgen05_guardrail_trap_unallocated_columns_being_dealloced
        .type           $__internal_2_$__cuda_sm10x_tcgen05_guardrail_trap_unallocated_columns_being_dealloced,@function
        .size           $__internal_2_$__cuda_sm10x_tcgen05_guardrail_trap_unallocated_columns_being_dealloced,(.L_x_191 - $__internal_2_$__cuda_sm10x_tcgen05_guardrail_trap_unallocated_columns_being_dealloced)
$__internal_2_$__cuda_sm10x_tcgen05_guardrail_trap_unallocated_columns_being_dealloced:
[----:B------:R-:W-:Y:S05]  /*9f20*/  BPT.TRAP 0x1 ;  /* 0x000000040000795c */ /* 0x000fea0000300000 */
[----:B------:R-:W-:-:S04]  /*9f30*/  HFMA2 R3, -RZ, RZ, 0, 0 ;  /* 0x00000000ff037431 */ /* 0x000fc800000001ff */
[----:B------:R-:W-:Y:S05]  /*9f40*/  RET.REL.NODEC R2 `(_ZN7cutlass13device_kernelINS_4gemm6kernel13GemmUniversalIN4cute5tupleIJiiiiEEENS1_10collective13CollectiveMmaINS1_46MainloopSm100TmaUmmaWarpSpecializedBlockScaledILi9ELi2ELi2ENS5_IJNS4_1CILi8EEENSA_ILi1EEESC_EEEEENS5_IJNSA_ILi256EEENSA_ILi64EEENSA_ILi128EEEEEENS5_IJNS_12float_e4m3_tENS_13float_ue8m0_tEEEENS5_IJNS5_IJlSC_lEEENS4_6LayoutINS5_IJNS5_IJNS5_IJNSA_ILi32EEENSA_ILi4EEEEEEiEEESR_NS5_IJSC_iEEEEEENS5_IJNS5_IJNS5_IJNSA_ILi16EEESP_EEEiEEENS5_IJNS5_IJNSA_ILi0EEESC_EEENSA_ILi512EEEEEENS5_IJSX_iEEEEEEEEEEESL_S14_NS4_8TiledMMAINS4_8MMA_AtomIJNS4_27SM100_MMA_MXF8F6F4_2x1SM_SSISJ_SJ_fSK_Li256ELi64ELNS4_4UMMA5MajorE0ELS19_0ELNS18_7ScaleInE0ELS1A_0EEEEEENSN_INS5_IJSC_SC_SC_EEENS5_IJSX_SX_SX_EEEEENS5_IJNS4_10UnderscoreES1G_S1G_EEEEENS5_IJNS4_18SM100_TMA_2SM_LOADES1J_EEENS5_IJNS4_14ComposedLayoutINS4_7SwizzleILi3ELi4ELi3EEENS4_18smem_ptr_flag_bitsILi8EEENSN_INS5_IJSB_SH_EEENS5_IJSH_SC_EEEEEEENSN_INS5_IJNS5_IJNS5_IJSQ_SC_EEENS5_IJSO_SC_EEEEEESC_NS5_IJSP_SC_EEEEEENS5_IJNS5_IJNS5_IJSV_SZ_EEESY_EEESX_NS5_IJSC_SZ_EEEEEEEEEEEvNS4_8identityENS5_IJNS4_28SM100_TMA_2SM_LOAD_MULTICASTES26_EEES24_vS25_EENS_8epilogue10collective18CollectiveEpilogueINS29_23Sm100TmaWarpSpecializedILi3ELi2ELi32ELb1ELb0EEEJNS5_IJSH_SG_SH_EEENS5_IJNSN_ISH_SC_EENSN_ISO_SC_EEEEENS_10bfloat16_tESM_S2I_SM_NS29_6fusion15FusionCallbacksIS2D_NS2J_17LinearCombinationIS2I_fS2I_fLNS_15FloatRoundStyleE2EEES2E_S2H_JEEENS4_5SM1004TMEM4LOAD26SM100_TMEM_LOAD_32dp32b32xENS4_13SM90_TMA_LOADENS1L_INS1M_ILi2ELi4ELi3EEENS1O_ILi16EEENSN_INS5_IJSB_SO_EEES1V_EEEENS4_39AutoVectorizingCopyWithAssumedAlignmentILi128EEENS4_14SM90_TMA_STOREES2Y_S30_S30_EEEvvEEEEvNT_6ParamsE) ;  /* 0xffffff60022c7950 */ /* 0x000fea0003c3ffff */
.L_x_190:
[----:B------:R-:W-:-:S00]  /*9f50*/  BRA `(.L_x_190) ;  /* 0xfffffffc00fc7947 */ /* 0x000fc0000383ffff */
[----:B------:R-:W-:-:S00]  /*9f60*/  NOP ;  /* 0x0000000000007918 */ /* 0x000fc00000000000 */
        /* <DEDUP_REMOVED lines=9> */
.L_x_191:


//--------------------- .nv.global.init           --------------------------
	.section	.nv.global.init,"aw",@progbits
.nv.global.init:
	.type		$str$27,@object
	.size		$str$27,($str$28 - $str$27)
$str$27:
        /*0000*/ 	.byte	0x28, 0x61, 0x64, 0x64, 0x72, 0x65, 0x73, 0x73, 0x20, 0x26, 0x20, 0x6d, 0x61, 0x73, 0x6b, 0x29
        /*0010*/ 	.byte	0x20, 0x3d, 0x3d, 0x20, 0x30, 0x00
	.type		$str$28,@object
	.size		$str$28,($str$26 - $str$28)
$str$28:
        /*0016*/ 	.byte	0x2f, 0x74, 0x6d, 0x70, 0x2f, 0x63, 0x75, 0x74, 0x6c, 0x61, 0x73, 0x73, 0x5f, 0x73, 0x77, 0x65
        /*0026*/ 	.byte	0x65, 0x70, 0x5f, 0x73, 0x72, 0x63, 0x2f, 0x69, 0x6e, 0x63, 0x6c, 0x75, 0x64, 0x65, 0x2f, 0x63
        /*0036*/ 	.byte	0x75, 0x74, 0x65, 0x2f, 0x70, 0x6f, 0x69, 0x6e, 0x74, 0x65, 0x72, 0x5f, 0x66, 0x6c, 0x61, 0x67
        /*0046*/ 	.byte	0x67, 0x65, 0x64, 0x2e, 0x68, 0x70, 0x70, 0x00
	.type		$str$26,@object
	.size		$str$26,($str$25 - $str$26)
$str$26:
        /*004e*/ 	.byte	0x2f, 0x74, 0x6d, 0x70, 0x2f, 0x63, 0x75, 0x74, 0x6c, 0x61, 0x73, 0x73, 0x5f, 0x73, 0x77, 0x65
        /*005e*/ 	.byte	0x65, 0x70, 0x5f, 0x73, 0x72, 0x63, 0x2f, 0x69, 0x6e, 0x63, 0x6c, 0x75, 0x64, 0x65, 0x2f, 0x63
        /*006e*/ 	.byte	0x75, 0x74, 0x65, 0x2f, 0x61, 0x74, 0x6f, 0x6d, 0x2f, 0x63, 0x6f, 0x70, 0x79, 0x5f, 0x74, 0x72
        /*007e*/ 	.byte	0x61, 0x69, 0x74, 0x73, 0x5f, 0x73, 0x6d, 0x31, 0x30, 0x30, 0x2e, 0x68, 0x70, 0x70, 0x00
	.type		$str$25,@object
	.size		$str$25,(__unnamed_1 - $str$25)
$str$25:
        /*008d*/ 	.byte	0x28, 0x28, 0x75, 0x69, 0x6e, 0x74, 0x33, 0x32, 0x5f, 0x74, 0x28, 0x74, 0x68, 0x72, 0x65, 0x61
        /*009d*/ 	.byte	0x64, 0x49, 0x64, 0x78, 0x2e, 0x78, 0x29, 0x20, 0x2f, 0x20, 0x33, 0x32, 0x29, 0x20, 0x25, 0x20
        /*00ad*/ 	.byte	0x34, 0x29, 0x20, 0x3d, 0x3d, 0x20, 0x28, 0x28, 0x28, 0x74, 0x6d, 0x65, 0x6d, 0x5f, 0x61, 0x64
        /*00bd*/ 	.byte	0x64, 0x72, 0x20, 0x3e, 0x3e, 0x20, 0x31, 0x36, 0x29, 0x20, 0x2f, 0x20, 0x33, 0x32, 0x29, 0x20
        /*00cd*/ 	.byte	0x25, 0x20, 0x34, 0x29, 0x00
	.type		__unnamed_1,@object
	.size		__unnamed_1,(__unnamed_2 - __unnamed_1)
__unnamed_1:
        /*00d2*/ 	.byte	0x61, 0x75, 0x74, 0x6f, 0x20, 0x63, 0x75, 0x74, 0x65, 0x3a, 0x3a, 0x61, 0x73, 0x5f, 0x70, 0x6f
        /* <DEDUP_REMOVED lines=24> */
        /*0262*/ 	.byte	0x34, 0x30, 0x39, 0x36, 0x3e, 0x3e, 0x3e, 0x3e, 0x5d, 0x00
	.type		__unnamed_2,@object
	.size		__unnamed_2,(.L_2 - __unnamed_2)
__unnamed_2:
        /* <DEDUP_REMOVED lines=42> */
        /*050c*/ 	.byte	0x3e, 0x3e, 0x5d, 0x00
.L_2:


//--------------------- .nv.shared._ZN7cutlass13device_kernelINS_4gemm6kernel13GemmUniversalIN4cute5tupleIJiiiiEEENS1_10collective13CollectiveMmaINS1_46MainloopSm100TmaUmmaWarpSpecializedBlockScaledILi9ELi2ELi2ENS5_IJNS4_1CILi8EEENSA_ILi1EEESC_EEEEENS5_IJNSA_ILi256EEENSA_ILi64EEENSA_ILi128EEEEEENS5_IJNS_12float_e4m3_tENS_13float_ue8m0_tEEEENS5_IJNS5_IJlSC_lEEENS4_6LayoutINS5_IJNS5_IJNS5_IJNSA_ILi32EEENSA_ILi4EEEEEEiEEESR_NS5_IJSC_iEEEEEENS5_IJNS5_IJNS5_IJNSA_ILi16EEESP_EEEiEEENS5_IJNS5_IJNSA_ILi0EEESC_EEENSA_ILi512EEEEEENS5_IJSX_iEEEEEEEEEEESL_S14_NS4_8TiledMMAINS4_8MMA_AtomIJNS4_27SM100_MMA_MXF8F6F4_2x1SM_SSISJ_SJ_fSK_Li256ELi64ELNS4_4UMMA5MajorE0ELS19_0ELNS18_7ScaleInE0ELS1A_0EEEEEENSN_INS5_IJSC_SC_SC_EEENS5_IJSX_SX_SX_EEEEENS5_IJNS4_10UnderscoreES1G_S1G_EEEEENS5_IJNS4_18SM100_TMA_2SM_LOADES1J_EEENS5_IJNS4_14ComposedLayoutINS4_7SwizzleILi3ELi4ELi3EEENS4_18smem_ptr_flag_bitsILi8EEENSN_INS5_IJSB_SH_EEENS5_IJSH_SC_EEEEEEENSN_INS5_IJNS5_IJNS5_IJSQ_SC_EEENS5_IJSO_SC_EEEEEESC_NS5_IJSP_SC_EEEEEENS5_IJNS5_IJNS5_IJSV_SZ_EEESY_EEESX_NS5_IJSC_SZ_EEEEEEEEEEEvNS4_8identityENS5_IJNS4_28SM100_TMA_2SM_LOAD_MULTICASTES26_EEES24_vS25_EENS_8epilogue10collective18CollectiveEpilogueINS29_23Sm100TmaWarpSpecializedILi3ELi2ELi32ELb1ELb0EEEJNS5_IJSH_SG_SH_EEENS5_IJNSN_ISH_SC_EENSN_ISO_SC_EEEEENS_10bfloat16_tESM_S2I_SM_NS29_6fusion15FusionCallbacksIS2D_NS2J_17LinearCombinationIS2I_fS2I_fLNS_15FloatRoundStyleE2EEES2E_S2H_JEEENS4_5SM1004TMEM4LOAD26SM100_TMEM_LOAD_32dp32b32xENS4_13SM90_TMA_LOADENS1L_INS1M_ILi2ELi4ELi3EEENS1O_ILi16EEENSN_INS5_IJSB_SO_EEES1V_EEEENS4_39AutoVectorizingCopyWithAssumedAlignmentILi128EEENS4_14SM90_TMA_STOREES2Y_S30_S30_EEEvvEEEEvNT_6ParamsE --------------------------
	.section	.nv.shared._ZN7cutlass13device_kernelINS_4gemm6kernel13GemmUniversalIN4cute5tupleIJiiiiEEENS1_10collective13CollectiveMmaINS1_46MainloopSm100TmaUmmaWarpSpecializedBlockScaledILi9ELi2ELi2ENS5_IJNS4_1CILi8EEENSA_ILi1EEESC_EEEEENS5_IJNSA_ILi256EEENSA_ILi64EEENSA_ILi128EEEEEENS5_IJNS_12float_e4m3_tENS_13float_ue8m0_tEEEENS5_IJNS5_IJlSC_lEEENS4_6LayoutINS5_IJNS5_IJNS5_IJNSA_ILi32EEENSA_ILi4EEEEEEiEEESR_NS5_IJSC_iEEEEEENS5_IJNS5_IJNS5_IJNSA_ILi16EEESP_EEEiEEENS5_IJNS5_IJNSA_ILi0EEESC_EEENSA_ILi512EEEEEENS5_IJSX_iEEEEEEEEEEESL_S14_NS4_8TiledMMAINS4_8MMA_AtomIJNS4_27SM100_MMA_MXF8F6F4_2x1SM_SSISJ_SJ_fSK_Li256ELi64ELNS4_4UMMA5MajorE0ELS19_0ELNS18_7ScaleInE0ELS1A_0EEEEEENSN_INS5_IJSC_SC_SC_EEENS5_IJSX_SX_SX_EEEEENS5_IJNS4_10UnderscoreES1G_S1G_EEEEENS5_IJNS4_18SM100_TMA_2SM_LOADES1J_EEENS5_IJNS4_14ComposedLayoutINS4_7SwizzleILi3ELi4ELi3EEENS4_18smem_ptr_flag_bitsILi8EEENSN_INS5_IJSB_SH_EEENS5_IJSH_SC_EEEEEEENSN_INS5_IJNS5_IJNS5_IJSQ_SC_EEENS5_IJSO_SC_EEEEEESC_NS5_IJSP_SC_EEEEEENS5_IJNS5_IJNS5_IJSV_SZ_EEESY_EEESX_NS5_IJSC_SZ_EEEEEEEEEEEvNS4_8identityENS5_IJNS4_28SM100_TMA_2SM_LOAD_MULTICASTES26_EEES24_vS25_EENS_8epilogue10collective18CollectiveEpilogueINS29_23Sm100TmaWarpSpecializedILi3ELi2ELi32ELb1ELb0EEEJNS5_IJSH_SG_SH_EEENS5_IJNSN_ISH_SC_EENSN_ISO_SC_EEEEENS_10bfloat16_tESM_S2I_SM_NS29_6fusion15FusionCallbacksIS2D_NS2J_17LinearCombinationIS2I_fS2I_fLNS_15FloatRoundStyleE2EEES2E_S2H_JEEENS4_5SM1004TMEM4LOAD26SM100_TMEM_LOAD_32dp32b32xENS4_13SM90_TMA_LOADENS1L_INS1M_ILi2ELi4ELi3EEENS1O_ILi16EEENSN_INS5_IJSB_SO_EEES1V_EEEENS4_39AutoVectorizingCopyWithAssumedAlignmentILi128EEENS4_14SM90_TMA_STOREES2Y_S30_S30_EEEvvEEEEvNT_6ParamsE,"aw",@nobits
	.sectionflags	@""
	.align	16
	.zero		1024


//--------------------- .nv.shared.reserved.0     --------------------------
	.section	.nv.shared.reserved.0,"aw",@nobits
	.weak		__nv_reservedSMEM_offset_0_alias
	.size		__nv_reservedSMEM_offset_0_alias, 0, 64
	.other		__nv_reservedSMEM_offset_0_alias,@"STO_CUDA_RESERVED_SHARED STV_DEFAULT"
__nv_reservedSMEM_offset_0_alias:
	.zero		0
.nv.shared.reserved.0:
	.zero		64
	.weak		__nv_reservedSMEM_tcgen05_partition
	.type		__nv_reservedSMEM_tcgen05_partition,@object
	.size		__nv_reservedSMEM_tcgen05_partition,(.L_0 - __nv_reservedSMEM_tcgen05_partition)
__nv_reservedSMEM_tcgen05_partition:
	.zero		32
.L_0:


//--------------------- .nv.global                --------------------------
	.section	.nv.global,"aw",@nobits
.nv.global:
	.type		_ZN40_INTERNAL_55e2c582_4_k_cu_138c3a9d_337344cute1_E,@object
	.size		_ZN40_INTERNAL_55e2c582_4_k_cu_138c3a9d_337344cute1_E,(_ZN40_INTERNAL_55e2c582_4_k_cu_138c3a9d_337344cuda3std3__45__cpo6cbeginE - _ZN40_INTERNAL_55e2c582_4_k_cu_138c3a9d_337344cute1_E)
_ZN40_INTERNAL_55e2c582_4_k_cu_138c3a9d_337344cute1_E:
	.zero		1
	.type		_ZN40_INTERNAL_55e2c582_4_k_cu_138c3a9d_337344cuda3std3__45__cpo6cbeginE,@object
	.size		_ZN40_INTERNAL_55e2c582_4_k_cu_138c3a9d_337344cuda3std3__45__cpo6cbeginE,(_ZN40_INTERNAL_55e2c582_4_k_cu_138c3a9d_337344cuda3std3__48in_placeE - _ZN40_INTERNAL_55e2c582_4_k_cu_138c3a9d_337344cuda3std3__45__cpo6cbeginE)
_ZN40_INTERNAL_55e2c582_4_k_cu_138c3a9d_337344cuda3std3__45__cpo6cbeginE:
	.zero		1
	.type		_ZN40_INTERNAL_55e2c582_4_k_cu_138c3a9d_337344cuda3std3__48in_placeE,@object
	.size		_ZN40_INTERNAL_55e2c582_4_k_cu_138c3a9d_337344cuda3std3__48in_placeE,(_ZN40_INTERNAL_55e2c582_4_k_cu_138c3a9d_337344cuda3std6ranges3__45__cpo9iter_moveE - _ZN40_INTERNAL_55e2c582_4_k_cu_138c3a9d_337344cuda3std3__48in_placeE)
_ZN40_INTERNAL_55e2c582_4_k_cu_138c3a9d_337344cuda3std3__48in_placeE:
	.zero		1
	.type		_ZN40_INTERNAL_55e2c582_4_k_cu_138c3a9d_337344cuda3std6ranges3__45__cpo9iter_moveE,@object
	.size		_ZN40_INTERNAL_55e2c582_4_k_cu_138c3a9d_337344cuda3std6ranges3__45__cpo9iter_moveE,(_ZN40_INTERNAL_55e2c582_4_k_cu_138c3a9d_337344cuda3std3__45__cpo5beginE - _ZN40_INTERNAL_55e2c582_4_k_cu_138c3a9d_337344cuda3std6ranges3__45__cpo9iter_moveE)
_ZN40_INTERNAL_55e2c582_4_k_cu_138c3a9d_337344cuda3std6ranges3__45__cpo9iter_moveE:
	.zero		1
	.type		_ZN40_INTERNAL_55e2c582_4_k_cu_138c3a9d_337344cuda3std3__45__cpo5beginE,@object
	.size		_ZN40_INTERNAL_55e2c582_4_k_cu_138c3a9d_337344cuda3std3__45__cpo5beginE,(_ZN40_INTERNAL_55e2c582_4_k_cu_138c3a9d_337344cuda3std3__442_GLOBAL__N__55e2c582_4_k_cu_138c3a9d_337346ignoreE - _ZN40_INTERNAL_55e2c582_4_k_cu_138c3a9d_337344cuda3std3__45__cpo5beginE)
_ZN40_INTERNAL_55e2c582_4_k_cu_138c3a9d_337344cuda3std3__45__cpo5beginE:
	.zero		1
	.type		_ZN40_INTERNAL_55e2c582_4_k_cu_138c3a9d_337344cuda3std3__442_GLOBAL__N__55e2c582_4_k_cu_138c3a9d_337346ignoreE,@object
	.size		_ZN40_INTERNAL_55e2c582_4_k_cu_138c3a9d_337344cuda3std3__442_GLOBAL__N__55e2c582_4_k_cu_138c3a9d_337346ignoreE,(_ZN40_INTERNAL_55e2c582_4_k_cu_138c3a9d_337344cute7productE - _ZN40_INTERNAL_55e2c582_4_k_cu_138c3a9d_337344cuda3std3__442_GLOBAL__N__55e2c582_4_k_cu_138c3a9d_337346ignoreE)
_ZN40_INTERNAL_55e2c582_4_k_cu_138c3a9d_337344cuda3std3__442_GLOBAL__N__55e2c582_4_k_cu_138c3a9d_337346ignoreE:
	.zero		1
	.type		_ZN40_INTERNAL_55e2c582_4_k_cu_138c3a9d_337344cute7productE,@object
	.size		_ZN40_INTERNAL_55e2c582_4_k_cu_138c3a9d_337344cute7productE,(_ZN40_INTERNAL_55e2c582_4_k_cu_138c3a9d_337344cuda3std3__45__cpo3endE - _ZN40_INTERNAL_55e2c582_4_k_cu_138c3a9d_337344cute7productE)
_ZN40_INTERNAL_55e2c582_4_k_cu_138c3a9d_337344cute7productE:
	.zero		1
	.type		_ZN40_INTERNAL_55e2c582_4_k_cu_138c3a9d_337344cuda3std3__45__cpo3endE,@object
	.size		_ZN40_INTERNAL_55e2c582_4_k_cu_138c3a9d_337344cuda3std3__45__cpo3endE,(_ZN40_INTERNAL_55e2c582_4_k_cu_138c3a9d_337344cuda3std3__419piecewise_constructE - _ZN40_INTERNAL_55e2c582_4_k_cu_138c3a9d_337344cuda3std3__45__cpo3endE)
_ZN40_INTERNAL_55e2c582_4_k_cu_138c3a9d_337344cuda3std3__45__cpo3endE:
	.zero		1
	.type		_ZN40_INTERNAL_55e2c582_4_k_cu_138c3a9d_337344cuda3std3__419piecewise_constructE,@object
	.size		_ZN40_INTERNAL_55e2c582_4_k_cu_138c3a9d_337344cuda3std3__419piecewise_constructE,(_ZN40_INTERNAL_55e2c582_4_k_cu_138c3a9d_337344cuda3std3__45__cpo4cendE - _ZN40_INTERNAL_55e2c582_4_k_cu_138c3a9d_337344cuda3std3__419piecewise_constructE)
_ZN40_INTERNAL_55e2c582_4_k_cu_138c3a9d_337344cuda3std3__419piecewise_constructE:
	.zero		1
	.type		_ZN40_INTERNAL_55e2c582_4_k_cu_138c3a9d_337344cuda3std3__45__cpo4cendE,@object
	.size		_ZN40_INTERNAL_55e2c582_4_k_cu_138c3a9d_337344cuda3std3__45__cpo4cendE,(_ZN40_INTERNAL_55e2c582_4_k_cu_138c3a9d_337344cuda3std6ranges3__45__cpo4swapE - _ZN40_INTERNAL_55e2c582_4_k_cu_138c3a9d_337344cuda3std3__45__cpo4cendE)
_ZN40_INTERNAL_55e2c582_4_k_cu_138c3a9d_337344cuda3std3__45__cpo4cendE:
	.zero		1
	.type		_ZN40_INTERNAL_55e2c582_4_k_cu_138c3a9d_337344cuda3std6ranges3__45__cpo4swapE,@object
	.size		_ZN40_INTERNAL_55e2c582_4_k_cu_138c3a9d_337344cuda3std6ranges3__45__cpo4swapE,(.L_10 - _ZN40_INTERNAL_55e2c582_4_k_cu_138c3a9d_337344cuda3std6ranges3__45__cpo4swapE)
_ZN40_INTERNAL_55e2c582_4_k_cu_138c3a9d_337344cuda3std6ranges3__45__cpo4swapE:
	.zero		1
.L_10:


//--------------------- .nv.constant0._ZN7cutlass13device_kernelINS_4gemm6kernel13GemmUniversalIN4cute5tupleIJiiiiEEENS1_10collective13CollectiveMmaINS1_46MainloopSm100TmaUmmaWarpSpecializedBlockScaledILi9ELi2ELi2ENS5_IJNS4_1CILi8EEENSA_ILi1EEESC_EEEEENS5_IJNSA_ILi256EEENSA_ILi64EEENSA_ILi128EEEEEENS5_IJNS_12float_e4m3_tENS_13float_ue8m0_tEEEENS5_IJNS5_IJlSC_lEEENS4_6LayoutINS5_IJNS5_IJNS5_IJNSA_ILi32EEENSA_ILi4EEEEEEiEEESR_NS5_IJSC_iEEEEEENS5_IJNS5_IJNS5_IJNSA_ILi16EEESP_EEEiEEENS5_IJNS5_IJNSA_ILi0EEESC_EEENSA_ILi512EEEEEENS5_IJSX_iEEEEEEEEEEESL_S14_NS4_8TiledMMAINS4_8MMA_AtomIJNS4_27SM100_MMA_MXF8F6F4_2x1SM_SSISJ_SJ_fSK_Li256ELi64ELNS4_4UMMA5MajorE0ELS19_0ELNS18_7ScaleInE0ELS1A_0EEEEEENSN_INS5_IJSC_SC_SC_EEENS5_IJSX_SX_SX_EEEEENS5_IJNS4_10UnderscoreES1G_S1G_EEEEENS5_IJNS4_18SM100_TMA_2SM_LOADES1J_EEENS5_IJNS4_14ComposedLayoutINS4_7SwizzleILi3ELi4ELi3EEENS4_18smem_ptr_flag_bitsILi8EEENSN_INS5_IJSB_SH_EEENS5_IJSH_SC_EEEEEEENSN_INS5_IJNS5_IJNS5_IJSQ_SC_EEENS5_IJSO_SC_EEEEEESC_NS5_IJSP_SC_EEEEEENS5_IJNS5_IJNS5_IJSV_SZ_EEESY_EEESX_NS5_IJSC_SZ_EEEEEEEEEEEvNS4_8identityENS5_IJNS4_28SM100_TMA_2SM_LOAD_MULTICASTES26_EEES24_vS25_EENS_8epilogue10collective18CollectiveEpilogueINS29_23Sm100TmaWarpSpecializedILi3ELi2ELi32ELb1ELb0EEEJNS5_IJSH_SG_SH_EEENS5_IJNSN_ISH_SC_EENSN_ISO_SC_EEEEENS_10bfloat16_tESM_S2I_SM_NS29_6fusion15FusionCallbacksIS2D_NS2J_17LinearCombinationIS2I_fS2I_fLNS_15FloatRoundStyleE2EEES2E_S2H_JEEENS4_5SM1004TMEM4LOAD26SM100_TMEM_LOAD_32dp32b32xENS4_13SM90_TMA_LOADENS1L_INS1M_ILi2ELi4ELi3EEENS1O_ILi16EEENSN_INS5_IJSB_SO_EEES1V_EEEENS4_39AutoVectorizingCopyWithAssumedAlignmentILi128EEENS4_14SM90_TMA_STOREES2Y_S30_S30_EEEvvEEEEvNT_6ParamsE --------------------------
	.section	.nv.constant0._ZN7cutlass13device_kernelINS_4gemm6kernel13GemmUniversalIN4cute5tupleIJiiiiEEENS1_10collective13CollectiveMmaINS1_46MainloopSm100TmaUmmaWarpSpecializedBlockScaledILi9ELi2ELi2ENS5_IJNS4_1CILi8EEENSA_ILi1EEESC_EEEEENS5_IJNSA_ILi256EEENSA_ILi64EEENSA_ILi128EEEEEENS5_IJNS_12float_e4m3_tENS_13float_ue8m0_tEEEENS5_IJNS5_IJlSC_lEEENS4_6LayoutINS5_IJNS5_IJNS5_IJNSA_ILi32EEENSA_ILi4EEEEEEiEEESR_NS5_IJSC_iEEEEEENS5_IJNS5_IJNS5_IJNSA_ILi16EEESP_EEEiEEENS5_IJNS5_IJNSA_ILi0EEESC_EEENSA_ILi512EEEEEENS5_IJSX_iEEEEEEEEEEESL_S14_NS4_8TiledMMAINS4_8MMA_AtomIJNS4_27SM100_MMA_MXF8F6F4_2x1SM_SSISJ_SJ_fSK_Li256ELi64ELNS4_4UMMA5MajorE0ELS19_0ELNS18_7ScaleInE0ELS1A_0EEEEEENSN_INS5_IJSC_SC_SC_EEENS5_IJSX_SX_SX_EEEEENS5_IJNS4_10UnderscoreES1G_S1G_EEEEENS5_IJNS4_18SM100_TMA_2SM_LOADES1J_EEENS5_IJNS4_14ComposedLayoutINS4_7SwizzleILi3ELi4ELi3EEENS4_18smem_ptr_flag_bitsILi8EEENSN_INS5_IJSB_SH_EEENS5_IJSH_SC_EEEEEEENSN_INS5_IJNS5_IJNS5_IJSQ_SC_EEENS5_IJSO_SC_EEEEEESC_NS5_IJSP_SC_EEEEEENS5_IJNS5_IJNS5_IJSV_SZ_EEESY_EEESX_NS5_IJSC_SZ_EEEEEEEEEEEvNS4_8identityENS5_IJNS4_28SM100_TMA_2SM_LOAD_MULTICASTES26_EEES24_vS25_EENS_8epilogue10collective18CollectiveEpilogueINS29_23Sm100TmaWarpSpecializedILi3ELi2ELi32ELb1ELb0EEEJNS5_IJSH_SG_SH_EEENS5_IJNSN_ISH_SC_EENSN_ISO_SC_EEEEENS_10bfloat16_tESM_S2I_SM_NS29_6fusion15FusionCallbacksIS2D_NS2J_17LinearCombinationIS2I_fS2I_fLNS_15FloatRoundStyleE2EEES2E_S2H_JEEENS4_5SM1004TMEM4LOAD26SM100_TMEM_LOAD_32dp32b32xENS4_13SM90_TMA_LOADENS1L_INS1M_ILi2ELi4ELi3EEENS1O_ILi16EEENSN_INS5_IJSB_SO_EEES1V_EEEENS4_39AutoVectorizingCopyWithAssumedAlignmentILi128EEENS4_14SM90_TMA_STOREES2Y_S30_S30_EEEvvEEEEvNT_6ParamsE,"a",@progbits
	.sectionflags	@""
	.align	4
.nv.constant0._ZN7cutlass13device_kernelINS_4gemm6kernel13GemmUniversalIN4cute5tupleIJiiiiEEENS1_10collective13CollectiveMmaINS1_46MainloopSm100TmaUmmaWarpSpecializedBlockScaledILi9ELi2ELi2ENS5_IJNS4_1CILi8EEENSA_ILi1EEESC_EEEEENS5_IJNSA_ILi256EEENSA_ILi64EEENSA_ILi128EEEEEENS5_IJNS_12float_e4m3_tENS_13float_ue8m0_tEEEENS5_IJNS5_IJlSC_lEEENS4_6LayoutINS5_IJNS5_IJNS5_IJNSA_ILi32EEENSA_ILi4EEEEEEiEEESR_NS5_IJSC_iEEEEEENS5_IJNS5_IJNS5_IJNSA_ILi16EEESP_EEEiEEENS5_IJNS5_IJNSA_ILi0EEESC_EEENSA_ILi512EEEEEENS5_IJSX_iEEEEEEEEEEESL_S14_NS4_8TiledMMAINS4_8MMA_AtomIJNS4_27SM100_MMA_MXF8F6F4_2x1SM_SSISJ_SJ_fSK_Li256ELi64ELNS4_4UMMA5MajorE0ELS19_0ELNS18_7ScaleInE0ELS1A_0EEEEEENSN_INS5_IJSC_SC_SC_EEENS5_IJSX_SX_SX_EEEEENS5_IJNS4_10UnderscoreES1G_S1G_EEEEENS5_IJNS4_18SM100_TMA_2SM_LOADES1J_EEENS5_IJNS4_14ComposedLayoutINS4_7SwizzleILi3ELi4ELi3EEENS4_18smem_ptr_flag_bitsILi8EEENSN_INS5_IJSB_SH_EEENS5_IJSH_SC_EEEEEEENSN_INS5_IJNS5_IJNS5_IJSQ_SC_EEENS5_IJSO_SC_EEEEEESC_NS5_IJSP_SC_EEEEEENS5_IJNS5_IJNS5_IJSV_SZ_EEESY_EEESX_NS5_IJSC_SZ_EEEEEEEEEEEvNS4_8identityENS5_IJNS4_28SM100_TMA_2SM_LOAD_MULTICASTES26_EEES24_vS25_EENS_8epilogue10collective18CollectiveEpilogueINS29_23Sm100TmaWarpSpecializedILi3ELi2ELi32ELb1ELb0EEEJNS5_IJSH_SG_SH_EEENS5_IJNSN_ISH_SC_EENSN_ISO_SC_EEEEENS_10bfloat16_tESM_S2I_SM_NS29_6fusion15FusionCallbacksIS2D_NS2J_17LinearCombinationIS2I_fS2I_fLNS_15FloatRoundStyleE2EEES2E_S2H_JEEENS4_5SM1004TMEM4LOAD26SM100_TMEM_LOAD_32dp32b32xENS4_13SM90_TMA_LOADENS1L_INS1M_ILi2ELi4ELi3EEENS1O_ILi16EEENSN_INS5_IJSB_SO_EEES1V_EEEENS4_39AutoVectorizingCopyWithAssumedAlignmentILi128EEENS4_14SM90_TMA_STOREES2Y_S30_S30_EEEvvEEEEvNT_6ParamsE:
	.zero		3968


//--------------------- SYMBOLS --------------------------

	.type		.nv.reservedSmem.offset0,@object
	.size		.nv.reservedSmem.offset0,0x4
	.type		.nv.reservedSmem.cap,@object
	.size		.nv.reservedSmem.cap,0x4
	.type		__assertfail,@function
